def gluon_tcgen05(
    a_ptr,
    b_ptr,
    c_ptr,
    M,
    N,
    K,
    stride_am,
    stride_bk,
    stride_cm,
    BLOCK_M: gl.constexpr,
    BLOCK_N: gl.constexpr,
    BLOCK_K: gl.constexpr,
    DTYPE: gl.constexpr,
    A_LAYOUT: gl.constexpr,
    B_LAYOUT: gl.constexpr,
    C_LAYOUT: gl.constexpr,
    B_SHAPE: gl.constexpr,
    TMEM_LAYOUT: gl.constexpr,
    TMEM_REG: gl.constexpr,
    TRANS_B: gl.constexpr,
    NUM_BUFFERS: gl.constexpr,
):
    a_desc = tma.make_tensor_descriptor(
        a_ptr, [M, K], [stride_am, 1], [BLOCK_M, BLOCK_K], A_LAYOUT
    )
    b_desc = tma.make_tensor_descriptor(
        b_ptr,
        [N, K] if TRANS_B else [K, N],
        [stride_bk, 1],
        B_SHAPE,
        B_LAYOUT,
    )
    c_desc = tma.make_tensor_descriptor(
        c_ptr, [M, N], [stride_cm, 1], [BLOCK_M, BLOCK_N], C_LAYOUT
    )

    a_bufs = gl.allocate_shared_memory(
        DTYPE, [NUM_BUFFERS, BLOCK_M, BLOCK_K], A_LAYOUT
    )
    b_bufs = gl.allocate_shared_memory(DTYPE, [NUM_BUFFERS] + B_SHAPE, B_LAYOUT)

    pid_m = gl.program_id(0)
    pid_n = gl.program_id(1)
    off_m = pid_m * BLOCK_M
    off_n = pid_n * BLOCK_N

    tma_bars = gl.allocate_shared_memory(
        gl.int64, [NUM_BUFFERS, 1], mbarrier.MBarrierLayout()
    )
    mma_bars = gl.allocate_shared_memory(
        gl.int64, [NUM_BUFFERS, 1], mbarrier.MBarrierLayout()
    )
    for i in gl.static_range(NUM_BUFFERS):
        mbarrier.init(tma_bars.index(i), count=1)
        mbarrier.init(mma_bars.index(i), count=1)

    acc_tmem = allocate_tensor_memory(gl.float32, [BLOCK_M, BLOCK_N], TMEM_LAYOUT)
    idx = 0
    phase = 0
    use_acc = False
    for k in range(0, K, BLOCK_K):
        a = a_bufs.index(idx)
        b = b_bufs.index(idx)
        tma_bar = tma_bars.index(idx)
        mma_bar = mma_bars.index(idx)
        mbarrier.expect(
            tma_bar, a_desc.block_type.nbytes + b_desc.block_type.nbytes
        )
        tma.async_copy_global_to_shared(a_desc, [off_m, k], tma_bar, a)
        tma.async_copy_global_to_shared(
            b_desc, [off_n, k] if TRANS_B else [k, off_n], tma_bar, b
        )
        mbarrier.wait(tma_bar, phase=phase)

        if TRANS_B:
            b = b.permute((1, 0))
        tcgen05_mma(a, b, acc_tmem, use_acc=use_acc)
        tcgen05_commit(mma_bar)
        mbarrier.wait(mma_bar, phase=phase)
        use_acc = True

        idx += 1
        if idx == NUM_BUFFERS:
            idx = 0
            phase ^= 1

    for i in gl.static_range(NUM_BUFFERS):
        mbarrier.invalidate(tma_bars.index(i))
        mbarrier.invalidate(mma_bars.index(i))

    acc = acc_tmem.load(TMEM_REG)
    c_smem = gl.allocate_shared_memory(DTYPE, [BLOCK_M, BLOCK_N], C_LAYOUT)
    c_smem.store(acc.to(DTYPE))
    fence_async_shared()
    tma.async_copy_shared_to_global(c_desc, [off_m, off_n], c_smem)
    tma.store_wait(pendings=0)

# config = {"BLOCK_K": 128, "BLOCK_M": 128, "BLOCK_N": 128, "arch": "sm_100", "dtype": "fp16", "num_buffers": 2, "num_warps": 4, "trans_b": 1}
# arch = sm_100


// ===== COMPILED SASS (sm_100a) =====

	.target	sm_100a

	.elftype	@"ET_EXEC"


//--------------------- .note.nv.tkinfo           --------------------------
	.section	.note.nv.tkinfo,"",@"SHT_NOTE"
	.sectionflags	@"SHF_NOTE_NV_TKINFO"
	.tkinfo
        /*0018*/ 	.word	0x00000081
        /*0030*/ 	.string	""
        /*0030*/ 	.string	"ptxas-blackwell"
        /*0030*/ 	.string	"Cuda compilation tools, release 12.9, V12.9.86"
        /*0030*/ 	.string	"Build cuda_12.9.r12.9/compiler.36037853_0"
        /*0030*/ 	.string	"-v  -suppress-debug-info  -lineinfo  -arch sm_100a "



//--------------------- .note.nv.cuver            --------------------------
	.section	.note.nv.cuver,"",@"SHT_NOTE"
	.sectionflags	@"SHF_NOTE_NV_CUVER"
        /*0018*/ 	.short	0x0001
        /*001a*/ 	.short	0x0064
        /*001c*/ 	.short	0x0001
        /*001e*/ 	.short	0x0000
        /*0020*/ 	.short	0x0001
        /*0022*/ 	.short	0x0000


//--------------------- .nv.info                  --------------------------
	.section	.nv.info,"",@"SHT_CUDA_INFO"
	.align	4


	//----- nvinfo : EIATTR_REGCOUNT
	.align		4
        /*0000*/ 	.byte	0x04, 0x2f
        /*0002*/ 	.short	(.L_4 - .L_3)
	.align		4
.L_3:
        /*0004*/ 	.word	index@(gluon_tcgen05)
        /*0008*/ 	.word	0x00000087


	//----- nvinfo : EIATTR_FRAME_SIZE
	.align		4
.L_4:
        /*000c*/ 	.byte	0x04, 0x11
        /*000e*/ 	.short	(.L_6 - .L_5)
	.align		4
.L_5:
        /*0010*/ 	.word	index@($__internal_2_$__cuda_sm10x_tcgen05_guardrail_trap_unallocated_columns_being_dealloced)
        /*0014*/ 	.word	0x00000000


	//----- nvinfo : EIATTR_FRAME_SIZE
	.align		4
.L_6:
        /*0018*/ 	.byte	0x04, 0x11
        /*001a*/ 	.short	(.L_8 - .L_7)
	.align		4
.L_7:
        /*001c*/ 	.word	index@($__internal_1_$__cuda_sm10x_tcgen05_guardrail_trap_phase_invalid_during_alloc)
        /*0020*/ 	.word	0x00000000


	//----- nvinfo : EIATTR_FRAME_SIZE
	.align		4
.L_8:
        /*0024*/ 	.byte	0x04, 0x11
        /*0026*/ 	.short	(.L_10 - .L_9)
	.align		4
.L_9:
        /*0028*/ 	.word	index@($__internal_0_$__cuda_sm10x_tcgen05_guardrail_trap_col_being_dealloced_not_returned_by_alloc)
        /*002c*/ 	.word	0x00000000


	//----- nvinfo : EIATTR_FRAME_SIZE
	.align		4
.L_10:
        /*0030*/ 	.byte	0x04, 0x11
        /*0032*/ 	.short	(.L_12 - .L_11)
	.align		4
.L_11:
        /*0034*/ 	.word	index@(gluon_tcgen05)
        /*0038*/ 	.word	0x00000000


	//----- nvinfo : EIATTR_MIN_STACK_SIZE
	.align		4
.L_12:
        /*003c*/ 	.byte	0x04, 0x12
        /*003e*/ 	.short	(.L_14 - .L_13)
	.align		4
.L_13:
        /*0040*/ 	.word	index@(gluon_tcgen05)
        /*0044*/ 	.word	0x00000000
.L_14:


//--------------------- .nv.info.gluon_tcgen05    --------------------------
	.section	.nv.info.gluon_tcgen05,"",@"SHT_CUDA_INFO"
	.sectionflags	@""
	.align	4


	//----- nvinfo : EIATTR_CUDA_API_VERSION
	.align		4
        /*0000*/ 	.byte	0x04, 0x37
        /*0002*/ 	.short	(.L_16 - .L_15)
.L_15:
        /*0004*/ 	.word	0x00000081


	//----- nvinfo : EIATTR_KPARAM_INFO
	.align		4
.L_16:
        /*0008*/ 	.byte	0x04, 0x17
        /*000a*/ 	.short	(.L_18 - .L_17)
.L_17:
        /*000c*/ 	.word	0x00000000
        /*0010*/ 	.short	0x000a
        /*0012*/ 	.short	0x0048
        /*0014*/ 	.byte	0x00, 0xf4, 0x21, 0x00


	//----- nvinfo : EIATTR_KPARAM_INFO
	.align		4
.L_18:
        /*0018*/ 	.byte	0x04, 0x17
        /*001a*/ 	.short	(.L_20 - .L_19)
.L_19:
        /*001c*/ 	.word	0x00000000
        /*0020*/ 	.short	0x0009
        /*0022*/ 	.short	0x0040
        /*0024*/ 	.byte	0x00, 0xf4, 0x21, 0x00


	//----- nvinfo : EIATTR_KPARAM_INFO
	.align		4
.L_20:
        /*0028*/ 	.byte	0x04, 0x17
        /*002a*/ 	.short	(.L_22 - .L_21)
.L_21:
        /*002c*/ 	.word	0x00000000
        /*0030*/ 	.short	0x0008
        /*0032*/ 	.short	0x0038
        /*0034*/ 	.byte	0x00, 0xf0, 0x21, 0x00


	//----- nvinfo : EIATTR_KPARAM_INFO
	.align		4
.L_22:
        /*0038*/ 	.byte	0x04, 0x17
        /*003a*/ 	.short	(.L_24 - .L_23)
.L_23:
        /*003c*/ 	.word	0x00000000
        /*0040*/ 	.short	0x0007
        /*0042*/ 	.short	0x0030
        /*0044*/ 	.byte	0x00, 0xf0, 0x21, 0x00


	//----- nvinfo : EIATTR_KPARAM_INFO
	.align		4
.L_24:
        /*0048*/ 	.byte	0x04, 0x17
        /*004a*/ 	.short	(.L_26 - .L_25)
.L_25:
        /*004c*/ 	.word	0x00000000
        /*0050*/ 	.short	0x0006
        /*0052*/ 	.short	0x0028
        /*0054*/ 	.byte	0x00, 0xf0, 0x21, 0x00


	//----- nvinfo : EIATTR_KPARAM_INFO
	.align		4
.L_26:
        /*0058*/ 	.byte	0x04, 0x17
        /*005a*/ 	.short	(.L_28 - .L_27)
.L_27:
        /*005c*/ 	.word	0x00000000
        /*0060*/ 	.short	0x0005
        /*0062*/ 	.short	0x0020
        /*0064*/ 	.byte	0x00, 0xf0, 0x11, 0x00


	//----- nvinfo : EIATTR_KPARAM_INFO
	.align		4
.L_28:
        /*0068*/ 	.byte	0x04, 0x17
        /*006a*/ 	.short	(.L_30 - .L_29)
.L_29:
        /*006c*/ 	.word	0x00000000
        /*0070*/ 	.short	0x0004
        /*0072*/ 	.short	0x001c
        /*0074*/ 	.byte	0x00, 0xf0, 0x11, 0x00


	//----- nvinfo : EIATTR_KPARAM_INFO
	.align		4
.L_30:
        /*0078*/ 	.byte	0x04, 0x17
        /*007a*/ 	.short	(.L_32 - .L_31)
.L_31:
        /*007c*/ 	.word	0x00000000
        /*0080*/ 	.short	0x0003
        /*0082*/ 	.short	0x0018
        /*0084*/ 	.byte	0x00, 0xf0, 0x11, 0x00


	//----- nvinfo : EIATTR_KPARAM_INFO
	.align		4
.L_32:
        /*0088*/ 	.byte	0x04, 0x17
        /*008a*/ 	.short	(.L_34 - .L_33)
.L_33:
        /*008c*/ 	.word	0x00000000
        /*0090*/ 	.short	0x0002
        /*0092*/ 	.short	0x0010
        /*0094*/ 	.byte	0x00, 0xf4, 0x21, 0x00


	//----- nvinfo : EIATTR_KPARAM_INFO
	.align		4
.L_34:
        /*0098*/ 	.byte	0x04, 0x17
        /*009a*/ 	.short	(.L_36 - .L_35)
.L_35:
        /*009c*/ 	.word	0x00000000
        /*00a0*/ 	.short	0x0001
        /*00a2*/ 	.short	0x0008
        /*00a4*/ 	.byte	0x00, 0xf4, 0x21, 0x00


	//----- nvinfo : EIATTR_KPARAM_INFO
	.align		4
.L_36:
        /*00a8*/ 	.byte	0x04, 0x17
        /*00aa*/ 	.short	(.L_38 - .L_37)
.L_37:
        /*00ac*/ 	.word	0x00000000
        /*00b0*/ 	.short	0x0000
        /*00b2*/ 	.short	0x0000
        /*00b4*/ 	.byte	0x00, 0xf4, 0x21, 0x00


	//----- nvinfo : EIATTR_AT_ENTRY_FRAGMENTS
	.align		4
.L_38:
        /*00b8*/ 	.byte	0x04, 0x4f
        /*00ba*/ 	.short	(.L_40 - .L_39)


	//   ....[0]....
.L_39:
        /*00bc*/ 	.word	0x00000004


	//----- nvinfo : EIATTR_RESERVED_SMEM_USED
	.align		4
.L_40:
        /*00c0*/ 	.byte	0x01, 0x41
	.zero		2


	//----- nvinfo : EIATTR_SPARSE_MMA_MASK
	.align		4
        /*00c4*/ 	.byte	0x03, 0x50
        /*00c6*/ 	.short	0x0000


	//----- nvinfo : EIATTR_TCGEN05_1CTA_USED
	.align		4
        /*00c8*/ 	.byte	0x01, 0x51
	.zero		2


	//----- nvinfo : EIATTR_MAXREG_COUNT
	.align		4
        /*00cc*/ 	.byte	0x03, 0x1b
        /*00ce*/ 	.short	0x00ff


	//----- nvinfo : EIATTR_NUM_BARRIERS
	.align		4
        /*00d0*/ 	.byte	0x02, 0x4c
        /*00d2*/ 	.byte	0x01
	.zero		1


	//----- nvinfo : EIATTR_INT_WARP_WIDE_INSTR_OFFSETS
	.align		4
        /*00d4*/ 	.byte	0x04, 0x31
        /*00d6*/ 	.short	(.L_42 - .L_41)


	//   ....[0]....
.L_41:
        /*00d8*/ 	.word	0x00001770


	//   ....[1]....
        /*00dc*/ 	.word	0x00001790


	//   ....[2]....
        /*00e0*/ 	.word	0x00001820


	//   ....[3]....
        /*00e4*/ 	.word	0x000019f0


	//   ....[4]....
        /*00e8*/ 	.word	0x00001a40


	//   ....[5]....
        /*00ec*/ 	.word	0x00001a50


	//   ....[6]....
        /*00f0*/ 	.word	0x00001a80


	//   ....[7]....
        /*00f4*/ 	.word	0x00001e80


	//   ....[8]....
        /*00f8*/ 	.word	0x00001e90


	//   ....[9]....
        /*00fc*/ 	.word	0x00002000


	//   ....[10]....
        /*0100*/ 	.word	0x00002060


	//   ....[11]....
        /*0104*/ 	.word	0x00002070


	//   ....[12]....
        /*0108*/ 	.word	0x000020b0


	//   ....[13]....
        /*010c*/ 	.word	0x00002570


	//   ....[14]....
        /*0110*/ 	.word	0x00002580


	//   ....[15]....
        /*0114*/ 	.word	0x00002830


	//   ....[16]....
        /*0118*/ 	.word	0x00002840


	//   ....[17]....
        /*011c*/ 	.word	0x00002fb0


	//   ....[18]....
        /*0120*/ 	.word	0x00003000


	//----- nvinfo : EIATTR_COOP_GROUP_MASK_REGIDS
	.align		4
.L_42:
        /*0124*/ 	.byte	0x04, 0x29
        /*0126*/ 	.short	(.L_44 - .L_43)


	//   ....[0]....
.L_43:
        /*0128*/ 	.word	0xffffffff


	//   ....[1]....
        /*012c*/ 	.word	0xffffffff


	//   ....[2]....
        /*0130*/ 	.word	0xffffffff


	//   ....[3]....
        /*0134*/ 	.word	0xffffffff


	//   ....[4]....
        /*0138*/ 	.word	0xffffffff


	//   ....[5]....
        /*013c*/ 	.word	0xffffffff


	//   ....[6]....
        /*0140*/ 	.word	0xffffffff


	//   ....[7]....
        /*0144*/ 	.word	0xffffffff


	//   ....[8]....
        /*0148*/ 	.word	0xffffffff


	//   ....[9]....
        /*014c*/ 	.word	0xffffffff


	//----- nvinfo : EIATTR_COOP_GROUP_INSTR_OFFSETS
	.align		4
.L_44:
        /*0150*/ 	.byte	0x04, 0x28
        /*0152*/ 	.short	(.L_46 - .L_45)


	//   ....[0]....
.L_45:
        /*0154*/ 	.word	0x00000050


	//   ....[1]....
        /*0158*/ 	.word	0x00000310


	//   ....[2]....
        /*015c*/ 	.word	0x00000500


	//   ....[3]....
        /*0160*/ 	.word	0x000009a0


	//   ....[4]....
        /*0164*/ 	.word	0x00000ae0


	//   ....[5]....
        /*0168*/ 	.word	0x00000fe0


	//   ....[6]....
        /*016c*/ 	.word	0x00001120


	//   ....[7]....
        /*0170*/ 	.word	0x00001610


	//   ....[8]....
        /*0174*/ 	.word	0x00002e40


	//   ....[9]....
        /*0178*/ 	.word	0x000030b0


	//----- nvinfo : EIATTR_VRC_CTA_INIT_COUNT
	.align		4
.L_46:
        /*017c*/ 	.byte	0x02, 0x4a
        /*017e*/ 	.byte	0x80
	.zero		1


	//----- nvinfo : EIATTR_MBARRIER_INSTR_OFFSETS
	.align		4
        /*0180*/ 	.byte	0x04, 0x39
        /*0182*/ 	.short	(.L_48 - .L_47)


	//   ....[0]....
.L_47:
        /*0184*/ 	.word	0x00001840
        /*0188*/ 	.word	0x000000ff
        /*018c*/ 	.word	0x00020000
        /*0190*/ 	.short	0x0100
        /*0192*/ 	.byte	0x09
	.zero		1


	//   ....[1]....
        /*0194*/ 	.word	0x00001850
        /*0198*/ 	.word	0x000000ff
        /*019c*/ 	.word	0x00020010
        /*01a0*/ 	.short	0x0100
        /*01a2*/ 	.byte	0x09
	.zero		1


	//   ....[2]....
        /*01a4*/ 	.word	0x00001900
        /*01a8*/ 	.word	0x000000ff
        /*01ac*/ 	.word	0x00020008
        /*01b0*/ 	.short	0x0100
        /*01b2*/ 	.byte	0x09
	.zero		1


	//   ....[3]....
        /*01b4*/ 	.word	0x00001910
        /*01b8*/ 	.word	0x000000ff
        /*01bc*/ 	.word	0x00020018
        /*01c0*/ 	.short	0x0100
        /*01c2*/ 	.byte	0x09
	.zero		1


	//   ....[4]....
        /*01c4*/ 	.word	0x00001af0
        /*01c8*/ 	.word	0x000000ff
        /*01cc*/ 	.word	0x00020000
        /*01d0*/ 	.short	0x010a
        /*01d2*/ 	.byte	0x09
	.zero		1


	//   ....[5]....
        /*01d4*/ 	.word	0x00001ee0
        /*01d8*/ 	.word	0x000000ff
        /*01dc*/ 	.word	0x00020010
        /*01e0*/ 	.short	0x010a
        /*01e2*/ 	.byte	0x09
	.zero		1


	//   ....[6]....
        /*01e4*/ 	.word	0x00002120
        /*01e8*/ 	.word	0x000000ff
        /*01ec*/ 	.word	0x00020000
        /*01f0*/ 	.short	0x010a
        /*01f2*/ 	.byte	0x2e
	.zero		1


	//   ....[7]....
        /*01f4*/ 	.word	0x000025c0
        /*01f8*/ 	.word	0x000000ff
        /*01fc*/ 	.word	0x00020010
        /*0200*/ 	.short	0x010a
        /*0202*/ 	.byte	0x2e
	.zero		1


	//   ....[8]....
        /*0204*/ 	.word	0x00002690
        /*0208*/ 	.word	0x000000ff
        /*020c*/ 	.word	0x00020000
        /*0210*/ 	.short	0x0108
        /*0212*/ 	.byte	0x09
	.zero		1


	//   ....[9]....
        /*0214*/ 	.word	0x000026a0
        /*0218*/ 	.word	0x000000ff
        /*021c*/ 	.word	0x00020010
        /*0220*/ 	.short	0x0108
        /*0222*/ 	.byte	0x09
	.zero		1


	//   ....[10]....
        /*0224*/ 	.word	0x000026f0
        /*0228*/ 	.word	0x000000ff
        /*022c*/ 	.word	0x00020008
        /*0230*/ 	.short	0x0108
        /*0232*/ 	.byte	0x09
	.zero		1


	//   ....[11]....
        /*0234*/ 	.word	0x00002700
        /*0238*/ 	.word	0x000000ff
        /*023c*/ 	.word	0x00020018
        /*0240*/ 	.short	0x0108
        /*0242*/ 	.byte	0x09
	.zero		1


	//   ....[12]....
        /*0244*/ 	.word	0x000030d0
        /*0248*/ 	.word	0x000000ff
        /*024c*/ 	.word	0x00020000
        /*0250*/ 	.short	0x010a
        /*0252*/ 	.byte	0x09
	.zero		1


	//   ....[13]....
        /*0254*/ 	.word	0x00003100
        /*0258*/ 	.word	0x000000ff
        /*025c*/ 	.word	0x00020010
        /*0260*/ 	.short	0x010a
        /*0262*/ 	.byte	0x09
	.zero		1


	//   ....[14]....
        /*0264*/ 	.word	0x00003130
        /*0268*/ 	.word	0x000000ff
        /*026c*/ 	.word	0x00020000
        /*0270*/ 	.short	0x010a
        /*0272*/ 	.byte	0x2e
	.zero		1


	//   ....[15]....
        /*0274*/ 	.word	0x00003160
        /*0278*/ 	.word	0x000000ff
        /*027c*/ 	.word	0x00020010
        /*0280*/ 	.short	0x010a
        /*0282*/ 	.byte	0x2e
	.zero		1


	//----- nvinfo : EIATTR_NUM_MBARRIERS
	.align		4
.L_48:
        /*0284*/ 	.byte	0x03, 0x38
        /*0286*/ 	.short	0x0004


	//----- nvinfo : EIATTR_EXIT_INSTR_OFFSETS
	.align		4
        /*0288*/ 	.byte	0x04, 0x1c
        /*028a*/ 	.short	(.L_50 - .L_49)


	//   ....[0]....
.L_49:
        /*028c*/ 	.word	0x000030c0


	//----- nvinfo : EIATTR_REQNTID
	.align		4
.L_50:
        /*0290*/ 	.byte	0x04, 0x10
        /*0292*/ 	.short	(.L_52 - .L_51)
.L_51:
        /*0294*/ 	.word	0x00000080
        /*0298*/ 	.word	0x00000001
        /*029c*/ 	.word	0x00000001


	//----- nvinfo : EIATTR_CRS_STACK_SIZE
	.align		4
.L_52:
        /*02a0*/ 	.byte	0x04, 0x1e
        /*02a2*/ 	.short	(.L_54 - .L_53)
.L_53:
        /*02a4*/ 	.word	0x00000000


	//----- nvinfo : EIATTR_CBANK_PARAM_SIZE
	.align		4
.L_54:
        /*02a8*/ 	.byte	0x03, 0x19
        /*02aa*/ 	.short	0x0050


	//----- nvinfo : EIATTR_PARAM_CBANK
	.align		4
        /*02ac*/ 	.byte	0x04, 0x0a
        /*02ae*/ 	.short	(.L_56 - .L_55)
	.align		4
.L_55:
        /*02b0*/ 	.word	index@(.nv.constant0.gluon_tcgen05)
        /*02b4*/ 	.short	0x0380
        /*02b6*/ 	.short	0x0050


	//----- nvinfo : EIATTR_SW_WAR
	.align		4
.L_56:
        /*02b8*/ 	.byte	0x04, 0x36
        /*02ba*/ 	.short	(.L_58 - .L_57)
.L_57:
        /*02bc*/ 	.word	0x00000008
.L_58:


//--------------------- .nv.compat                --------------------------
	.section	.nv.compat,"",@"SHT_CUDA_COMPAT_INFO"
	.align	4
        /*0000*/ 	.byte	0x02, 0x02, 0x02, 0x00, 0x02, 0x05, 0x05, 0x00, 0x02, 0x03, 0x03, 0x00, 0x02, 0x06, 0x01, 0x00


//--------------------- .nv.callgraph             --------------------------
	.section	.nv.callgraph,"",@"SHT_CUDA_CALLGRAPH"
	.align	4
	.sectionentsize	8
	.align		4
        /*0000*/ 	.word	0x00000000
	.align		4
        /*0004*/ 	.word	0xffffffff
	.align		4
        /*0008*/ 	.word	0x00000000
	.align		4
        /*000c*/ 	.word	0xfffffffe
	.align		4
        /*0010*/ 	.word	0x00000000
	.align		4
        /*0014*/ 	.word	0xfffffffd
	.align		4
        /*0018*/ 	.word	0x00000000
	.align		4
        /*001c*/ 	.word	0xfffffffc


//--------------------- .text.gluon_tcgen05       --------------------------
	.section	.text.gluon_tcgen05,"ax",@progbits
	.align	128
        .global         gluon_tcgen05
        .type           gluon_tcgen05,@function
        .size           gluon_tcgen05,(.L_x_77 - gluon_tcgen05)
        .other          gluon_tcgen05,@"STO_CUDA_ENTRY STV_DEFAULT"
gluon_tcgen05:
.text.gluon_tcgen05:
[----:B------:R-:W1:Y:S01]  /*0000*/  LDC R1, c[0x0][0x37c] ;  /* 0x0000df00ff017b82 */ /* 0x000e620000000800 */
[----:B------:R-:W2:Y:S02]  /*0010*/  S2R R0, SR_TID.X ;  /* 0x0000000000007919 */ /* 0x000ea40000002100 */
[----:B--2---:R-:W-:-:S13]  /*0020*/  ISETP.GE.U32.AND P2, PT, R0, 0x20, PT ;  /* 0x000000200000780c */ /* 0x004fda0003f46070 */
[----:B------:R-:W-:Y:S05]  /*0030*/  @P2 BRA `(.L_x_0) ;  /* 0x0000000000b82947 */ /* 0x000fea0003800000 */
[----:B------:R-:W2:Y:S01]  /*0040*/  S2UR UR6, SR_CgaCtaId ;  /* 0x00000000000679c3 */ /* 0x000ea20000008800 */
[----:B------:R-:W-:Y:S01]  /*0050*/  NOP ;  /* 0x0000000000007918 */ /* 0x000fe20000000000 */
[----:B------:R-:W-:Y:S02]  /*0060*/  UMOV UR4, 0x40 ;  /* 0x0000004000047882 */ /* 0x000fe40000000000 */
[----:B--2---:R-:W-:-:S09]  /*0070*/  ULEA UR4, UR6, UR4, 0x18 ;  /* 0x0000000406047291 */ /* 0x004fd2000f8ec0ff */
[----:B------:R-:W2:Y:S01]  /*0080*/  LDS.U8 R2, [UR4] ;  /* 0x00000004ff027984 */ /* 0x000ea20008000000 */
[----:B------:R-:W-:Y:S02]  /*0090*/  UMOV UR4, 0x400 ;  /* 0x0000040000047882 */ /* 0x000fe40000000000 */
[----:B------:R-:W-:Y:S01]  /*00a0*/  ULEA UR4, UR6, UR4, 0x18 ;  /* 0x0000000406047291 */ /* 0x000fe2000f8ec0ff */
[----:B--2---:R-:W-:-:S13]  /*00b0*/  ISETP.NE.AND P0, PT, R2, RZ, PT ;  /* 0x000000ff0200720c */ /* 0x004fda0003f05270 */
[----:B------:R-:W-:Y:S05]  /*00c0*/  @P0 BRA `(.L_x_1) ;  /* 0x00000000007c0947 */ /* 0x000fea0003800000 */
[----:B------:R-:W-:-:S13]  /*00d0*/  ELECT P0, URZ, PT ;  /* 0x0000000000ff782f */ /* 0x000fda0003800000 */
[----:B------:R-:W-:Y:S05]  /*00e0*/  @!P0 BRA `(.L_x_2) ;  /* 0x0000000000848947 */ /* 0x000fea0003800000 */
[----:B------:R-:W-:Y:S01]  /*00f0*/  UMOV UR5, 0x4 ;  /* 0x0000000400057882 */ /* 0x000fe20000000000 */
[----:B------:R-:W-:Y:S02]  /*0100*/  IMAD.MOV.U32 R5, RZ, RZ, 0x1 ;  /* 0x00000001ff057424 */ /* 0x000fe400078e00ff */
[----:B------:R-:W-:Y:S02]  /*0110*/  IMAD.MOV.U32 R3, RZ, RZ, 0xf ;  /* 0x0000000fff037424 */ /* 0x000fe400078e00ff */
[----:B------:R-:W-:Y:S04]  /*0120*/  DEPBAR.LE SB2, 0x36 ;  /* 0x0000ad800000791a */ /* 0x000fe80000000000 */
[----:B------:R-:W2:Y:S02]  /*0130*/  UTCATOMSWS.FIND_AND_SET.ALIGN UP0, UR5, UR5 ;  /* 0x00000005000575e3 */ /* 0x000ea40008000800 */
[----:B--2---:R-:W-:-:S04]  /*0140*/  PLOP3.LUT P0, PT, PT, PT, UP0, 0x80, 0x8 ;  /* 0x000000000008781c */ /* 0x004fc80003f0f008 */
[----:B------:R-:W-:-:S04]  /*0150*/  SEL R2, RZ, 0xffffffff, !P0 ;  /* 0xffffffffff027807 */ /* 0x000fc80004000000 */
[----:B------:R-:W-:Y:S01]  /*0160*/  ISETP.NE.AND P0, PT, R2, RZ, PT ;  /* 0x000000ff0200720c */ /* 0x000fe20003f05270 */
[----:B------:R-:W-:-:S12]  /*0170*/  IMAD.U32 R2, RZ, RZ, UR5 ;  /* 0x00000005ff027e24 */ /* 0x000fd8000f8e00ff */
[----:B------:R-:W-:Y:S05]  /*0180*/  @P0 BRA `(.L_x_3) ;  /* 0x0000000000240947 */ /* 0x000fea0003800000 */
.L_x_4:
[----:B------:R-:W-:Y:S05]  /*0190*/  NANOSLEEP 0x64 ;  /* 0x000000640000795d */ /* 0x000fea0003800000 */
[----:B------:R-:W-:-:S05]  /*01a0*/  UMOV UR5, 0x4 ;  /* 0x0000000400057882 */ /* 0x000fca0000000000 */
[----:B------:R-:W-:Y:S04]  /*01b0*/  DEPBAR.LE SB2, 0x36 ;  /* 0x0000ad800000791a */ /* 0x000fe80000000000 */
[----:B------:R-:W2:Y:S02]  /*01c0*/  UTCATOMSWS.FIND_AND_SET.ALIGN UP0, UR5, UR5 ;  /* 0x00000005000575e3 */ /* 0x000ea40008000800 */
[----:B--2---:R-:W-:-:S04]  /*01d0*/  PLOP3.LUT P0, PT, PT, PT, UP0, 0x80, 0x8 ;  /* 0x000000000008781c */ /* 0x004fc80003f0f008 */
[----:B------:R-:W-:-:S04]  /*01e0*/  SEL R2, RZ, 0xffffffff, !P0 ;  /* 0xffffffffff027807 */ /* 0x000fc80004000000 */
[----:B------:R-:W-:Y:S01]  /*01f0*/  ISETP.NE.AND P0, PT, R2, RZ, PT ;  /* 0x000000ff0200720c */ /* 0x000fe20003f05270 */
[----:B------:R-:W-:-:S12]  /*0200*/  IMAD.U32 R2, RZ, RZ, UR5 ;  /* 0x00000005ff027e24 */ /* 0x000fd8000f8e00ff */
[----:B------:R-:W-:Y:S05]  /*0210*/  @!P0 BRA `(.L_x_4) ;  /* 0xfffffffc00dc8947 */ /* 0x000fea000383ffff */
.L_x_3:
[C---:B------:R-:W-:Y:S01]  /*0220*/  VIADD R4, R2.reuse, 0x10 ;  /* 0x0000001002047836 */ /* 0x040fe20000000000 */
[----:B------:R-:W-:Y:S01]  /*0230*/  UMOV UR5, 0x50 ;  /* 0x0000005000057882 */ /* 0x000fe20000000000 */
[----:B------:R-:W-:Y:S01]  /*0240*/  SHF.L.U32 R3, R3, R2, RZ ;  /* 0x0000000203037219 */ /* 0x000fe200000006ff */
[----:B------:R-:W-:Y:S01]  /*0250*/  ULEA UR5, UR6, UR5, 0x18 ;  /* 0x0000000506057291 */ /* 0x000fe2000f8ec0ff */
[----:B------:R-:W-:Y:S01]  /*0260*/  IMAD.SHL.U32 R2, R2, 0x20, RZ ;  /* 0x0000002002027824 */ /* 0x000fe200078e00ff */
[----:B------:R-:W-:-:S04]  /*0270*/  SHF.L.U32 R4, R5, R4, RZ ;  /* 0x0000000405047219 */ /* 0x000fc800000006ff */
[----:B------:R-:W-:-:S05]  /*0280*/  LOP3.LUT R3, R4, R3, RZ, 0xfc, !PT ;  /* 0x0000000304037212 */ /* 0x000fca00078efcff */
[----:B------:R2:W-:Y:S04]  /*0290*/  ATOMS.OR RZ, [UR5], R3 ;  /* 0x00000003ffff798c */ /* 0x0005e8000b000005 */
[----:B------:R2:W-:Y:S01]  /*02a0*/  STS [UR4], R2 ;  /* 0x00000002ff007988 */ /* 0x0005e20008000804 */
[----:B------:R-:W-:Y:S05]  /*02b0*/  BRA `(.L_x_2) ;  /* 0x0000000000107947 */ /* 0x000fea0003800000 */
.L_x_1:
[----:B------:R-:W-:Y:S01]  /*02c0*/  IMAD.MOV.U32 R3, RZ, RZ, -0x1 ;  /* 0xffffffffff037424 */ /* 0x000fe200078e00ff */
[----:B------:R-:W-:-:S04]  /*02d0*/  MOV R2, 0x300 ;  /* 0x0000030000027802 */ /* 0x000fc80000000f00 */
[----:B------:R2:W-:Y:S03]  /*02e0*/  STS [UR4], R3 ;  /* 0x00000003ff007988 */ /* 0x0005e60008000804 */
[----:B-12---:R-:W-:Y:S05]  /*02f0*/  CALL.REL.NOINC `($__internal_1_$__cuda_sm10x_tcgen05_guardrail_trap_phase_invalid_during_alloc) ;  /* 0x0000002c00b07944 */ /* 0x006fea0003c00000 */
.L_x_2:
[----:B------:R-:W-:Y:S05]  /*0300*/  WARPSYNC.ALL ;  /* 0x0000000000007948 */ /* 0x000fea0003800000 */
[----:B------:R-:W-:Y:S01]  /*0310*/  NOP ;  /* 0x0000000000007918 */ /* 0x000fe20000000000 */
.L_x_0:
[----:B------:R-:W3:Y:S08]  /*0320*/  S2UR UR4, SR_CgaCtaId ;  /* 0x00000000000479c3 */ /* 0x000ef00000008800 */
[----:B------:R-:W-:Y:S01]  /*0330*/  BAR.SYNC.DEFER_BLOCKING 0x0 ;  /* 0x0000000000007b1d */ /* 0x000fe20000010000 */
[----:B------:R-:W-:-:S05]  /*0340*/  LOP3.LUT R132, R0, 0x7f, RZ, 0xc0, !PT ;  /* 0x0000007f00847812 */ /* 0x000fca00078ec0ff */
[----:B------:R-:W-:Y:S02]  /*0350*/  UMOV UR9, 0x400 ;  /* 0x0000040000097882 */ /* 0x000fe40000000000 */
[----:B------:R-:W4:Y:S08]  /*0360*/  LDC R4, c[0x0][0x398] ;  /* 0x0000e600ff047b82 */ /* 0x000f300000000800 */
[----:B------:R-:W5:Y:S01]  /*0370*/  LDC R12, c[0x0][0x3a0] ;  /* 0x0000e800ff0c7b82 */ /* 0x000f620000000800 */
[----:B---3--:R-:W-:-:S07]  /*0380*/  ULEA UR9, UR4, UR9, 0x18 ;  /* 0x0000000904097291 */ /* 0x008fce000f8ec0ff */
[----:B------:R-:W3:Y:S02]  /*0390*/  S2UR UR27, SR_CTAID.Y ;  /* 0x00000000001b79c3 */ /* 0x000ee40000002600 */
[----:B--2---:R-:W2:Y:S06]  /*03a0*/  LDS R3, [UR9] ;  /* 0x00000009ff037984 */ /* 0x004eac0008000800 */
[----:B------:R-:W-:Y:S06]  /*03b0*/  BAR.SYNC.DEFER_BLOCKING 0x0 ;  /* 0x0000000000007b1d */ /* 0x000fec0000010000 */
[----:B------:R-:W-:Y:S05]  /*03c0*/  @P2 BRA `(.L_x_5) ;  /* 0x0000000000182947 */ /* 0x000fea0003800000 */
[----:B------:R-:W-:Y:S01]  /*03d0*/  ELECT P0, URZ, PT ;  /* 0x0000000000ff782f */ /* 0x000fe20003800000 */
[----:B------:R-:W-:Y:S01]  /*03e0*/  IMAD.MOV.U32 R2, RZ, RZ, 0x1 ;  /* 0x00000001ff027424 */ /* 0x000fe200078e00ff */
[----:B------:R-:W-:Y:S01]  /*03f0*/  UMOV UR5, 0x40 ;  /* 0x0000004000057882 */ /* 0x000fe20000000000 */
[----:B------:R-:W-:Y:S01]  /*0400*/  UVIRTCOUNT.DEALLOC.SMPOOL 0x80 ;  /* 0x000000800000784c */ /* 0x000fe20000000000 */
[----:B------:R-:W-:-:S09]  /*0410*/  ULEA UR5, UR4, UR5, 0x18 ;  /* 0x0000000504057291 */ /* 0x000fd2000f8ec0ff */
[----:B------:R5:W-:Y:S03]  /*0420*/  @P0 STS.U8 [UR5], R2 ;  /* 0x00000002ff000988 */ /* 0x000be60008000005 */
.L_x_5:
[----:B------:R-:W5:Y:S01]  /*0430*/  S2UR UR4, SR_CTAID.Z ;  /* 0x00000000000479c3 */ /* 0x000f620000002700 */
[----:B------:R-:W4:Y:S01]  /*0440*/  LDCU UR5, c[0x0][0x370] ;  /* 0x00006e00ff0577ac */ /* 0x000f220008000800 */
[----:B------:R-:W-:Y:S01]  /*0450*/  ISETP.GE.U32.AND P0, PT, R132, 0x20, PT ;  /* 0x000000208400780c */ /* 0x000fe20003f06070 */
[----:B----4-:R-:W-:Y:S01]  /*0460*/  VIADD R4, R4, 0xffffffff ;  /* 0xffffffff04047836 */ /* 0x010fe20000000000 */
[C---:B------:R-:W-:Y:S01]  /*0470*/  ISETP.NE.U32.AND P3, PT, R132.reuse, RZ, PT ;  /* 0x000000ff8400720c */ /* 0x040fe20003f65070 */
[----:B------:R-:W5:Y:S01]  /*0480*/  LDCU UR6, c[0x0][0x374] ;  /* 0x00006e80ff0677ac */ /* 0x000f620008000800 */
[----:B------:R-:W-:Y:S01]  /*0490*/  LEA R10, R132, UR9, 0x2 ;  /* 0x00000009840a7c11 */ /* 0x000fe2000f8e10ff */
[----:B-----5:R-:W-:Y:S01]  /*04a0*/  VIADD R11, R12, 0xffffffff ;  /* 0xffffffff0c0b7836 */ /* 0x020fe20000000000 */
[----:B------:R-:W4:Y:S01]  /*04b0*/  S2UR UR14, SR_CTAID.X ;  /* 0x00000000000e79c3 */ /* 0x000f220000002500 */
[----:B------:R-:W5:Y:S01]  /*04c0*/  LDCU.64 UR10, c[0x0][0x3c0] ;  /* 0x00007800ff0a77ac */ /* 0x000f620008000a00 */
[----:B--2---:R-:W-:Y:S01]  /*04d0*/  R2UR UR8, R3 ;  /* 0x00000000030872ca */ /* 0x004fe200000e0000 */
[----:B------:R-:W-:Y:S04]  /*04e0*/  BSSY.RECONVERGENT B0, `(.L_x_6) ;  /* 0x0000011000007945 */ /* 0x000fe80003800200 */
[----:B------:R2:W-:Y:S01]  /*04f0*/  @!P0 STS [R10], RZ ;  /* 0x000000ff0a008388 */ /* 0x0005e20000000800 */
[----:B------:R-:W-:-:S03]  /*0500*/  NOP ;  /* 0x0000000000007918 */ /* 0x000fc60000000000 */
[----:B------:R2:W-:Y:S01]  /*0510*/  @!P3 STS [UR9+0x24], R4 ;  /* 0x00002404ff00b988 */ /* 0x0005e20008000809 */
[----:B---3--:R-:W-:-:S03]  /*0520*/  UIMAD UR4, UR4, UR6, UR27 ;  /* 0x00000006040472a4 */ /* 0x008fc6000f8e021b */
[----:B------:R2:W-:Y:S01]  /*0530*/  @!P3 STS [UR9+0x20], R11 ;  /* 0x0000200bff00b988 */ /* 0x0005e20008000809 */
[----:B----4-:R-:W-:-:S04]  /*0540*/  UIMAD UR4, UR4, UR5, UR14 ;  /* 0x00000005040472a4 */ /* 0x010fc8000f8e020e */
[----:B------:R-:W-:-:S04]  /*0550*/  UIMAD UR4, UR4, 0x180, URZ ;  /* 0x00000180040478a4 */ /* 0x000fc8000f8e02ff */
[----:B-----5:R-:W-:-:S04]  /*0560*/  UIADD3 UR6, UP0, UPT, UR4, UR10, URZ ;  /* 0x0000000a04067290 */ /* 0x020fc8000ff1e0ff */
[----:B------:R-:W-:Y:S01]  /*0570*/  ULEA.HI.X.SX32 UR7, UR4, UR11, 0x1, UP0 ;  /* 0x0000000b04077291 */ /* 0x000fe200080f0eff */
[----:B--2---:R-:W-:Y:S11]  /*0580*/  @P3 BRA `(.L_x_7) ;  /* 0x0000000000183947 */ /* 0x004ff60003800000 */
[----:B------:R-:W2:Y:S01]  /*0590*/  LDS R2, [UR9+0x8] ;  /* 0x00000809ff027984 */ /* 0x000ea20008000800 */
[----:B------:R-:W3:Y:S01]  /*05a0*/  LDC.64 R6, c[0x0][0x380] ;  /* 0x0000e000ff067b82 */ /* 0x000ee20000000a00 */
[----:B------:R-:W-:Y:S02]  /*05b0*/  IMAD.MOV.U32 R3, RZ, RZ, 0x70 ;  /* 0x00000070ff037424 */ /* 0x000fe400078e00ff */
[----:B---3--:R3:W-:Y:S03]  /*05c0*/  STS.64 [UR9], R6 ;  /* 0x00000006ff007988 */ /* 0x0087e60008000a09 */
[----:B--2---:R-:W-:-:S05]  /*05d0*/  LOP3.LUT R2, R2, 0x10, R3, 0xd8, !PT ;  /* 0x0000001002027812 */ /* 0x004fca00078ed803 */
[----:B------:R3:W-:Y:S02]  /*05e0*/  STS [UR9+0x8], R2 ;  /* 0x00000802ff007988 */ /* 0x0007e40008000809 */
.L_x_7:
[----:B------:R-:W-:Y:S05]  /*05f0*/  BSYNC.RECONVERGENT B0 ;  /* 0x0000000000007941 */ /* 0x000fea0003800200 */
.L_x_6:
[----:B------:R-:W-:Y:S04]  /*0600*/  BSSY.RECONVERGENT B0, `(.L_x_8) ;  /* 0x000000a000007945 */ /* 0x000fe80003800200 */
[----:B------:R-:W-:Y:S05]  /*0610*/  @P3 BRA `(.L_x_9) ;  /* 0x0000000000203947 */ /* 0x000fea0003800000 */
[----:B---3--:R-:W2:Y:S01]  /*0620*/  LDS R2, [UR9+0x34] ;  /* 0x00003409ff027984 */ /* 0x008ea20008000800 */
[----:B------:R-:W-:Y:S02]  /*0630*/  IMAD.MOV.U32 R3, RZ, RZ, 0x3f000000 ;  /* 0x3f000000ff037424 */ /* 0x000fe400078e00ff */
[----:B------:R-:W-:Y:S01]  /*0640*/  @!P3 IMAD.MOV.U32 R5, RZ, RZ, 0x7f ;  /* 0x0000007fff05b424 */ /* 0x000fe200078e00ff */
[----:B------:R-:W3:Y:S02]  /*0650*/  @!P3 LDS R6, [UR9+0x38] ;  /* 0x00003809ff06b984 */ /* 0x000ee40008000800 */
[----:B--2---:R-:W-:Y:S02]  /*0660*/  LOP3.LUT R2, R2, 0xff000000, R3, 0xb8, !PT ;  /* 0xff00000002027812 */ /* 0x004fe400078eb803 */
[----:B---3--:R-:W-:-:S03]  /*0670*/  @!P3 LOP3.LUT R3, R6, 0xff, R5, 0xb8, !PT ;  /* 0x000000ff0603b812 */ /* 0x008fc600078eb805 */
[----:B------:R2:W-:Y:S04]  /*0680*/  STS [UR9+0x34], R2 ;  /* 0x00003402ff007988 */ /* 0x0005e80008000809 */
[----:B------:R2:W-:Y:S02]  /*0690*/  @!P3 STS [UR9+0x38], R3 ;  /* 0x00003803ff00b988 */ /* 0x0005e40008000809 */
.L_x_9:
[----:B------:R-:W-:Y:S05]  /*06a0*/  BSYNC.RECONVERGENT B0 ;  /* 0x0000000000007941 */ /* 0x000fea0003800200 */
.L_x_8:
[----:B------:R-:W-:Y:S04]  /*06b0*/  BSSY.RECONVERGENT B0, `(.L_x_10) ;  /* 0x000000e000007945 */ /* 0x000fe80003800200 */
[----:B------:R-:W-:Y:S05]  /*06c0*/  @P3 BRA `(.L_x_11) ;  /* 0x0000000000303947 */ /* 0x000fea0003800000 */
[----:B--2---:R-:W2:Y:S01]  /*06d0*/  LDS R3, [UR9+0x34] ;  /* 0x00003409ff037984 */ /* 0x004ea20008000800 */
[----:B------:R-:W4:Y:S03]  /*06e0*/  LDC.64 R8, c[0x0][0x3a8] ;  /* 0x0000ea00ff087b82 */ /* 0x000f260000000a00 */
[----:B---3--:R-:W3:Y:S01]  /*06f0*/  LDS R2, [UR9+0x1c] ;  /* 0x00001c09ff027984 */ /* 0x008ee20008000800 */
[C---:B----4-:R-:W-:Y:S01]  /*0700*/  SHF.L.U64.HI R6, R8.reuse, 0x1, R9 ;  /* 0x0000000108067819 */ /* 0x050fe20000010209 */
[----:B------:R-:W-:-:S03]  /*0710*/  IMAD.SHL.U32 R5, R8, 0x2, RZ ;  /* 0x0000000208057824 */ /* 0x000fc600078e00ff */
[--C-:B------:R-:W-:Y:S02]  /*0720*/  SHF.R.U32.HI R7, RZ, 0x4, R6.reuse ;  /* 0x00000004ff077819 */ /* 0x100fe40000011606 */
[----:B------:R-:W-:-:S05]  /*0730*/  SHF.R.U64 R5, R5, 0x4, R6 ;  /* 0x0000000405057819 */ /* 0x000fca0000001206 */
[----:B------:R4:W-:Y:S01]  /*0740*/  STS [UR9+0xc], R5 ;  /* 0x00000c05ff007988 */ /* 0x0009e20008000809 */
[----:B--2---:R-:W-:Y:S02]  /*0750*/  LOP3.LUT R3, R3, 0x7, RZ, 0xb8, !PT ;  /* 0x0000000703037812 */ /* 0x004fe400078eb8ff */
[----:B---3--:R-:W-:-:S03]  /*0760*/  LOP3.LUT R2, R2, 0xf, R7, 0xb8, !PT ;  /* 0x0000000f02027812 */ /* 0x008fc600078eb807 */
[----:B------:R4:W-:Y:S04]  /*0770*/  STS [UR9+0x34], R3 ;  /* 0x00003403ff007988 */ /* 0x0009e80008000809 */
[----:B------:R4:W-:Y:S02]  /*0780*/  STS [UR9+0x1c], R2 ;  /* 0x00001c02ff007988 */ /* 0x0009e40008000809 */
.L_x_11:
[----:B------:R-:W-:Y:S05]  /*0790*/  BSYNC.RECONVERGENT B0 ;  /* 0x0000000000007941 */ /* 0x000fea0003800200 */
.L_x_10:
[----:B------:R-:W-:Y:S04]  /*07a0*/  BSSY.RECONVERGENT B1, `(.L_x_12) ;  /* 0x000001a000017945 */ /* 0x000fe80003800200 */
[----:B------:R-:W-:Y:S04]  /*07b0*/  BSSY.RELIABLE B0, `(.L_x_13) ;  /* 0x0000015000007945 */ /* 0x000fe80003800100 */
[----:B------:R-:W-:Y:S05]  /*07c0*/  @P3 BRA `(.L_x_14) ;  /* 0x0000000000203947 */ /* 0x000fea0003800000 */
[----:B--234-:R-:W2:Y:S02]  /*07d0*/  LDS R2, [UR9+0x34] ;  /* 0x00003409ff027984 */ /* 0x01cea40008000800 */
[----:B--2---:R-:W-:-:S05]  /*07e0*/  LOP3.LUT R2, R2, 0x38, RZ, 0xb8, !PT ;  /* 0x0000003802027812 */ /* 0x004fca00078eb8ff */
[----:B------:R2:W-:Y:S01]  /*07f0*/  STS [UR9+0x34], R2 ;  /* 0x00003402ff007988 */ /* 0x0005e20008000809 */
[----:B------:R-:W-:Y:S05]  /*0800*/  @P3 BRA `(.L_x_15) ;  /* 0x0000000000203947 */ /* 0x000fea0003800000 */
[----:B--2---:R-:W2:Y:S01]  /*0810*/  LDS R2, [UR9+0x8] ;  /* 0x00000809ff027984 */ /* 0x004ea20008000800 */
[----:B------:R-:W-:-:S05]  /*0820*/  IMAD.MOV.U32 R3, RZ, RZ, 0x780 ;  /* 0x00000780ff037424 */ /* 0x000fca00078e00ff */
[----:B--2---:R-:W-:-:S05]  /*0830*/  LOP3.LUT R2, R2, 0x300, R3, 0xd8, !PT ;  /* 0x0000030002027812 */ /* 0x004fca00078ed803 */
[----:B------:R5:W-:Y:S02]  /*0840*/  STS [UR9+0x8], R2 ;  /* 0x00000802ff007988 */ /* 0x000be40008000809 */
.L_x_14:
[----:B------:R-:W-:Y:S05]  /*0850*/  @P3 BRA `(.L_x_16) ;  /* 0x0000000000283947 */ /* 0x000fea0003800000 */
[----:B--2345:R-:W2:Y:S02]  /*0860*/  LDS R2, [UR9+0x8] ;  /* 0x00000809ff027984 */ /* 0x03cea40008000800 */
[----:B--2---:R-:W-:-:S05]  /*0870*/  LOP3.LUT R2, R2, 0x1800, RZ, 0xb8, !PT ;  /* 0x0000180002027812 */ /* 0x004fca00078eb8ff */
[----:B------:R3:W-:Y:S02]  /*0880*/  STS [UR9+0x8], R2 ;  /* 0x00000802ff007988 */ /* 0x0007e40008000809 */
.L_x_15:
[----:B------:R-:W-:Y:S05]  /*0890*/  @P3 BREAK.RELIABLE B0 ;  /* 0x0000000000003942 */ /* 0x000fea0003800100 */
[----:B------:R-:W-:Y:S05]  /*08a0*/  @P3 BRA `(.L_x_17) ;  /* 0x0000000000243947 */ /* 0x000fea0003800000 */
[----:B------:R-:W4:Y:S01]  /*08b0*/  LDS R3, [UR9+0x8] ;  /* 0x00000809ff037984 */ /* 0x000f220008000800 */
[----:B--23--:R-:W-:-:S05]  /*08c0*/  IMAD.MOV.U32 R2, RZ, RZ, 0x6000 ;  /* 0x00006000ff027424 */ /* 0x00cfca00078e00ff */
[----:B----4-:R-:W-:-:S04]  /*08d0*/  LOP3.LUT R2, R3, 0x6000, R2, 0xd8, !PT ;  /* 0x0000600003027812 */ /* 0x010fc800078ed802 */
[----:B------:R-:W-:-:S05]  /*08e0*/  LOP3.LUT R2, R2, 0x400000, RZ, 0xb8, !PT ;  /* 0x0040000002027812 */ /* 0x000fca00078eb8ff */
[----:B------:R2:W-:Y:S02]  /*08f0*/  STS [UR9+0x8], R2 ;  /* 0x00000802ff007988 */ /* 0x0005e40008000809 */
.L_x_16:
[----:B------:R-:W-:Y:S05]  /*0900*/  BSYNC.RELIABLE B0 ;  /* 0x0000000000007941 */ /* 0x000fea0003800100 */
.L_x_13:
[----:B--2345:R-:W2:Y:S02]  /*0910*/  @!P3 LDS R2, [UR9+0x8] ;  /* 0x00000809ff02b984 */ /* 0x03cea40008000800 */
[----:B--2---:R-:W-:-:S05]  /*0920*/  @!P3 LOP3.LUT R2, R2, 0x8000, RZ, 0xb8, !PT ;  /* 0x000080000202b812 */ /* 0x004fca00078eb8ff */
[----:B------:R4:W-:Y:S02]  /*0930*/  @!P3 STS [UR9+0x8], R2 ;  /* 0x00000802ff00b988 */ /* 0x0009e40008000809 */
.L_x_17:
[----:B------:R-:W-:Y:S05]  /*0940*/  BSYNC.RECONVERGENT B1 ;  /* 0x0000000000017941 */ /* 0x000fea0003800200 */
.L_x_12:
[----:B------:R-:W-:Y:S05]  /*0950*/  WARPSYNC.ALL ;  /* 0x0000000000007948 */ /* 0x000fea0003800000 */
[----:B------:R-:W-:Y:S01]  /*0960*/  NOP ;  /* 0x0000000000007918 */ /* 0x000fe20000000000 */
[----:B------:R-:W-:Y:S05]  /*0970*/  @P0 BRA `(.L_x_18) ;  /* 0x0000000000300947 */ /* 0x000fea0003800000 */
[----:B--234-:R-:W2:Y:S01]  /*0980*/  S2R R2, SR_LANEID ;  /* 0x0000000000027919 */ /* 0x01cea20000000000 */
[----:B------:R-:W-:Y:S05]  /*0990*/  WARPSYNC.ALL ;  /* 0x0000000000007948 */ /* 0x000fea0003800000 */
[----:B------:R-:W-:Y:S01]  /*09a0*/  NOP ;  /* 0x0000000000007918 */ /* 0x000fe20000000000 */
[----:B--2---:R-:W-:-:S05]  /*09b0*/  IMAD.SHL.U32 R5, R2, 0x4, RZ ;  /* 0x0000000402057824 */ /* 0x004fca00078e00ff */
[----:B------:R-:W2:Y:S01]  /*09c0*/  LDS R7, [R5+UR9] ;  /* 0x0000000905077984 */ /* 0x000ea20008000800 */
[----:B------:R-:W-:-:S05]  /*09d0*/  IADD3 R2, P1, PT, R5, UR6, RZ ;  /* 0x0000000605027c10 */ /* 0x000fca000ff3e0ff */
[----:B------:R-:W-:-:S05]  /*09e0*/  IMAD.X R3, RZ, RZ, UR7, P1 ;  /* 0x00000007ff037e24 */ /* 0x000fca00088e06ff */
[----:B--2---:R5:W2:Y:S01]  /*09f0*/  ATOMG.E.EXCH.STRONG.GPU PT, RZ, [R2], R7 ;  /* 0x0000000702ff73a8 */ /* 0x004aa200041ee100 */
[----:B------:R-:W-:-:S04]  /*0a00*/  DEPBAR {5,4,3,2,1,0} ;  /* 0x0000003f0000791a */ /* 0x000fc80000000000 */
[----:B------:R-:W3:Y:S02]  /*0a10*/  CCTL.E.C.LDCU.IV.DEEP [UR6] ;  /* 0x0000000006007540 */ /* 0x000ee40009c08000 */
[----:B---3--:R5:W-:Y:S01]  /*0a20*/  UTMACCTL.IV [UR6] ;  /* 0x00000000060079b9 */ /* 0x008be20008000000 */
[----:B------:R-:W-:Y:S01]  /*0a30*/  NOP ;  /* 0x0000000000007918 */ /* 0x000fe20000000000 */
.L_x_18:
[----:B------:R-:W-:Y:S05]  /*0a40*/  @P0 BRA `(.L_x_19) ;  /* 0x00000000000c0947 */ /* 0x000fea0003800000 */
[----:B------:R0:W-:Y:S01]  /*0a50*/  UTMACMDFLUSH ;  /* 0x00000000000079b7 */ /* 0x0001e20000000000 */
[----:B------:R-:W-:Y:S05]  /*0a60*/  @P0 BRA `(.L_x_19) ;  /* 0x0000000000040947 */ /* 0x000fea0003800000 */
[----:B------:R-:W-:-:S04]  /*0a70*/  DEPBAR.LE SB0, 0x0 ;  /* 0x000080000000791a */ /* 0x000fc80000000000 */
.L_x_19:
[----:B------:R-:W-:Y:S05]  /*0a80*/  WARPSYNC.ALL ;  /* 0x0000000000007948 */ /* 0x000fea0003800000 */
[----:B------:R-:W-:Y:S01]  /*0a90*/  NOP ;  /* 0x0000000000007918 */ /* 0x000fe20000000000 */
[----:B--2---:R-:W-:Y:S06]  /*0aa0*/  BAR.SYNC.DEFER_BLOCKING 0x0 ;  /* 0x0000000000007b1d */ /* 0x004fec0000010000 */
[----:B------:R-:W-:Y:S02]  /*0ab0*/  BSSY.RECONVERGENT B1, `(.L_x_20) ;  /* 0x000000b000017945 */ /* 0x000fe40003800200 */
[----:B------:R-:W-:Y:S06]  /*0ac0*/  BAR.SYNC.DEFER_BLOCKING 0x0 ;  /* 0x0000000000007b1d */ /* 0x000fec0000010000 */
[----:B------:R2:W-:Y:S01]  /*0ad0*/  @!P0 STS [R10], RZ ;  /* 0x000000ff0a008388 */ /* 0x0005e20000000800 */
[----:B------:R-:W-:Y:S01]  /*0ae0*/  NOP ;  /* 0x0000000000007918 */ /* 0x000fe20000000000 */
[----:B------:R-:W-:Y:S05]  /*0af0*/  @P3 BRA `(.L_x_21) ;  /* 0x0000000000183947 */ /* 0x000fea0003800000 */
[----:B---345:R-:W3:Y:S01]  /*0b00*/  LDS R2, [UR9+0x8] ;  /* 0x00000809ff027984 */ /* 0x038ee20008000800 */
[----:B------:R-:W4:Y:S01]  /*0b10*/  LDC.64 R6, c[0x0][0x388] ;  /* 0x0000e200ff067b82 */ /* 0x000f220000000a00 */
[----:B------:R-:W-:Y:S02]  /*0b20*/  IMAD.MOV.U32 R3, RZ, RZ, 0x70 ;  /* 0x00000070ff037424 */ /* 0x000fe400078e00ff */
[----:B----4-:R4:W-:Y:S03]  /*0b30*/  STS.64 [UR9], R6 ;  /* 0x00000006ff007988 */ /* 0x0109e60008000a09 */
[----:B---3--:R-:W-:-:S05]  /*0b40*/  LOP3.LUT R2, R2, 0x10, R3, 0xd8, !PT ;  /* 0x0000001002027812 */ /* 0x008fca00078ed803 */
[----:B------:R4:W-:Y:S02]  /*0b50*/  STS [UR9+0x8], R2 ;  /* 0x00000802ff007988 */ /* 0x0009e40008000809 */
.L_x_21:
[----:B-----5:R-:W-:Y:S05]  /*0b60*/  BSYNC.RECONVERGENT B1 ;  /* 0x0000000000017941 */ /* 0x020fea0003800200 */
.L_x_20:
[----:B------:R-:W-:Y:S04]  /*0b70*/  BSSY.RECONVERGENT B2, `(.L_x_22) ;  /* 0x000000f000027945 */ /* 0x000fe80003800200 */
[----:B------:R-:W-:Y:S04]  /*0b80*/  BSSY.RELIABLE B1, `(.L_x_23) ;  /* 0x000000c000017945 */ /* 0x000fe80003800100 */
[----:B------:R-:W-:Y:S05]  /*0b90*/  @P3 BRA `(.L_x_24) ;  /* 0x0000000000283947 */ /* 0x000fea0003800000 */
[----:B---34-:R-:W3:Y:S01]  /*0ba0*/  LDS R2, [UR9+0x34] ;  /* 0x00003409ff027984 */ /* 0x018ee20008000800 */
[----:B------:R-:W-:Y:S01]  /*0bb0*/  IMAD.MOV.U32 R3, RZ, RZ, 0x3f000000 ;  /* 0x3f000000ff037424 */ /* 0x000fe200078e00ff */
[----:B------:R-:W-:Y:S05]  /*0bc0*/  @P3 BREAK.RELIABLE B1 ;  /* 0x0000000000013942 */ /* 0x000fea0003800100 */
[----:B---3--:R-:W-:-:S05]  /*0bd0*/  LOP3.LUT R2, R2, 0xff000000, R3, 0xb8, !PT ;  /* 0xff00000002027812 */ /* 0x008fca00078eb803 */
[----:B------:R3:W-:Y:S01]  /*0be0*/  STS [UR9+0x34], R2 ;  /* 0x00003402ff007988 */ /* 0x0007e20008000809 */
[----:B------:R-:W-:Y:S05]  /*0bf0*/  @P3 BRA `(.L_x_25) ;  /* 0x0000000000183947 */ /* 0x000fea0003800000 */
[----:B---3--:R-:W3:Y:S01]  /*0c00*/  LDS R2, [UR9+0x38] ;  /* 0x00003809ff027984 */ /* 0x008ee20008000800 */
[----:B------:R-:W-:-:S05]  /*0c10*/  IMAD.MOV.U32 R3, RZ, RZ, 0x7f ;  /* 0x0000007fff037424 */ /* 0x000fca00078e00ff */
[----:B---3--:R-:W-:-:S05]  /*0c20*/  LOP3.LUT R2, R2, 0xff, R3, 0xb8, !PT ;  /* 0x000000ff02027812 */ /* 0x008fca00078eb803 */
[----:B------:R5:W-:Y:S02]  /*0c30*/  STS [UR9+0x38], R2 ;  /* 0x00003802ff007988 */ /* 0x000be40008000809 */
.L_x_24:
[----:B------:R-:W-:Y:S05]  /*0c40*/  BSYNC.RELIABLE B1 ;  /* 0x0000000000017941 */ /* 0x000fea0003800100 */
.L_x_23:
[----:B------:R2:W-:Y:S02]  /*0c50*/  @!P3 STS [UR9+0x20], R11 ;  /* 0x0000200bff00b988 */ /* 0x0005e40008000809 */
.L_x_25:
[----:B------:R-:W-:Y:S05]  /*0c60*/  BSYNC.RECONVERGENT B2 ;  /* 0x0000000000027941 */ /* 0x000fea0003800200 */
.L_x_22:
[----:B------:R-:W-:Y:S05]  /*0c70*/  WARPSYNC.ALL ;  /* 0x0000000000007948 */ /* 0x000fea0003800000 */
[----:B------:R-:W-:Y:S01]  /*0c80*/  NOP ;  /* 0x0000000000007918 */ /* 0x000fe20000000000 */
[----:B------:R-:W2:Y:S01]  /*0c90*/  LDC R5, c[0x0][0x39c] ;  /* 0x0000e700ff057b82 */ /* 0x000ea20000000800 */
[----:B------:R-:W-:Y:S01]  /*0ca0*/  BSSY.RECONVERGENT B2, `(.L_x_26) ;  /* 0x0000010000027945 */ /* 0x000fe20003800200 */
[----:B--2---:R-:W-:-:S05]  /*0cb0*/  VIADD R5, R5, 0xffffffff ;  /* 0xffffffff05057836 */ /* 0x004fca0000000000 */
[----:B------:R2:W-:Y:S01]  /*0cc0*/  @!P3 STS [UR9+0x24], R5 ;  /* 0x00002405ff00b988 */ /* 0x0005e20008000809 */
[----:B------:R-:W-:Y:S05]  /*0cd0*/  @P3 BRA `(.L_x_27) ;  /* 0x0000000000303947 */ /* 0x000fea0003800000 */
[----:B------:R-:W2:Y:S01]  /*0ce0*/  LDS R3, [UR9+0x34] ;  /* 0x00003409ff037984 */ /* 0x000ea20008000800 */
[----:B----4-:R-:W4:Y:S03]  /*0cf0*/  LDC.64 R6, c[0x0][0x3b0] ;  /* 0x0000ec00ff067b82 */ /* 0x010f260000000a00 */
[----:B---3-5:R-:W3:Y:S01]  /*0d00*/  LDS R2, [UR9+0x1c] ;  /* 0x00001c09ff027984 */ /* 0x028ee20008000800 */
        /* <DEDUP_REMOVED lines=9> */
.L_x_27:
[----:B------:R-:W-:Y:S05]  /*0da0*/  BSYNC.RECONVERGENT B2 ;  /* 0x0000000000027941 */ /* 0x000fea0003800200 */
.L_x_26:
[----:B------:R-:W-:Y:S04]  /*0db0*/  BSSY.RECONVERGENT B3, `(.L_x_28) ;  /* 0x000001a000037945 */ /* 0x000fe80003800200 */
[----:B------:R-:W-:Y:S04]  /*0dc0*/  BSSY.RELIABLE B2, `(.L_x_29) ;  /* 0x0000015000027945 */ /* 0x000fe80003800100 */
[----:B------:R-:W-:Y:S05]  /*0dd0*/  @P3 BRA `(.L_x_30) ;  /* 0x0000000000203947 */ /* 0x000fea0003800000 */
[----:B---345:R-:W3:Y:S02]  /*0de0*/  LDS R2, [UR9+0x34] ;  /* 0x00003409ff027984 */ /* 0x038ee40008000800 */
[----:B---3--:R-:W-:-:S05]  /*0df0*/  LOP3.LUT R2, R2, 0x38, RZ, 0xb8, !PT ;  /* 0x0000003802027812 */ /* 0x008fca00078eb8ff */
[----:B------:R3:W-:Y:S01]  /*0e00*/  STS [UR9+0x34], R2 ;  /* 0x00003402ff007988 */ /* 0x0007e20008000809 */
[----:B------:R-:W-:Y:S05]  /*0e10*/  @P3 BRA `(.L_x_31) ;  /* 0x0000000000203947 */ /* 0x000fea0003800000 */
[----:B---3--:R-:W3:Y:S01]  /*0e20*/  LDS R2, [UR9+0x8] ;  /* 0x00000809ff027984 */ /* 0x008ee20008000800 */
[----:B------:R-:W-:-:S05]  /*0e30*/  IMAD.MOV.U32 R3, RZ, RZ, 0x780 ;  /* 0x00000780ff037424 */ /* 0x000fca00078e00ff */
[----:B---3--:R-:W-:-:S05]  /*0e40*/  LOP3.LUT R2, R2, 0x300, R3, 0xd8, !PT ;  /* 0x0000030002027812 */ /* 0x008fca00078ed803 */
[----:B------:R3:W-:Y:S02]  /*0e50*/  STS [UR9+0x8], R2 ;  /* 0x00000802ff007988 */ /* 0x0007e40008000809 */
.L_x_30:
[----:B------:R-:W-:Y:S05]  /*0e60*/  @P3 BRA `(.L_x_32) ;  /* 0x0000000000283947 */ /* 0x000fea0003800000 */
[----:B---345:R-:W3:Y:S02]  /*0e70*/  LDS R2, [UR9+0x8] ;  /* 0x00000809ff027984 */ /* 0x038ee40008000800 */
[----:B---3--:R-:W-:-:S05]  /*0e80*/  LOP3.LUT R2, R2, 0x1800, RZ, 0xb8, !PT ;  /* 0x0000180002027812 */ /* 0x008fca00078eb8ff */
[----:B------:R4:W-:Y:S02]  /*0e90*/  STS [UR9+0x8], R2 ;  /* 0x00000802ff007988 */ /* 0x0009e40008000809 */
.L_x_31:
[----:B------:R-:W-:Y:S05]  /*0ea0*/  @P3 BREAK.RELIABLE B2 ;  /* 0x0000000000023942 */ /* 0x000fea0003800100 */
[----:B------:R-:W-:Y:S05]  /*0eb0*/  @P3 BRA `(.L_x_33) ;  /* 0x0000000000243947 */ /* 0x000fea0003800000 */
[----:B---34-:R-:W3:Y:S01]  /*0ec0*/  LDS R2, [UR9+0x8] ;  /* 0x00000809ff027984 */ /* 0x018ee20008000800 */
[----:B------:R-:W-:-:S05]  /*0ed0*/  IMAD.MOV.U32 R3, RZ, RZ, 0x6000 ;  /* 0x00006000ff037424 */ /* 0x000fca00078e00ff */
[----:B---3--:R-:W-:-:S04]  /*0ee0*/  LOP3.LUT R2, R2, 0x6000, R3, 0xd8, !PT ;  /* 0x0000600002027812 */ /* 0x008fc800078ed803 */
[----:B------:R-:W-:-:S05]  /*0ef0*/  LOP3.LUT R2, R2, 0x400000, RZ, 0xb8, !PT ;  /* 0x0040000002027812 */ /* 0x000fca00078eb8ff */
[----:B------:R3:W-:Y:S02]  /*0f00*/  STS [UR9+0x8], R2 ;  /* 0x00000802ff007988 */ /* 0x0007e40008000809 */
.L_x_32:
[----:B------:R-:W-:Y:S05]  /*0f10*/  BSYNC.RELIABLE B2 ;  /* 0x0000000000027941 */ /* 0x000fea0003800100 */
.L_x_29:
[----:B---345:R-:W3:Y:S02]  /*0f20*/  @!P3 LDS R2, [UR9+0x8] ;  /* 0x00000809ff02b984 */ /* 0x038ee40008000800 */
[----:B---3--:R-:W-:-:S05]  /*0f30*/  @!P3 LOP3.LUT R2, R2, 0x8000, RZ, 0xb8, !PT ;  /* 0x000080000202b812 */ /* 0x008fca00078eb8ff */
[----:B------:R5:W-:Y:S02]  /*0f40*/  @!P3 STS [UR9+0x8], R2 ;  /* 0x00000802ff00b988 */ /* 0x000be40008000809 */
.L_x_33:
[----:B------:R-:W-:Y:S05]  /*0f50*/  BSYNC.RECONVERGENT B3 ;  /* 0x0000000000037941 */ /* 0x000fea0003800200 */
.L_x_28:
[----:B------:R-:W-:Y:S05]  /*0f60*/  WARPSYNC.ALL ;  /* 0x0000000000007948 */ /* 0x000fea0003800000 */
[----:B------:R-:W-:Y:S01]  /*0f70*/  NOP ;  /* 0x0000000000007918 */ /* 0x000fe20000000000 */
[----:B------:R-:W-:-:S04]  /*0f80*/  UIADD3 UR5, UPT, UPT, UR4, 0x80, URZ ;  /* 0x0000008004057890 */ /* 0x000fc8000fffe0ff */
[----:B------:R-:W-:-:S04]  /*0f90*/  UIADD3 UR42, UP0, UPT, UR5, UR10, URZ ;  /* 0x0000000a052a7290 */ /* 0x000fc8000ff1e0ff */
[----:B------:R-:W-:Y:S01]  /*0fa0*/  ULEA.HI.X.SX32 UR43, UR5, UR11, 0x1, UP0 ;  /* 0x0000000b052b7291 */ /* 0x000fe200080f0eff */
[----:B------:R-:W-:Y:S11]  /*0fb0*/  @P0 BRA `(.L_x_34) ;  /* 0x0000000000300947 */ /* 0x000ff60003800000 */
[----:B---345:R-:W3:Y:S01]  /*0fc0*/  S2R R2, SR_LANEID ;  /* 0x0000000000027919 */ /* 0x038ee20000000000 */
[----:B------:R-:W-:Y:S05]  /*0fd0*/  WARPSYNC.ALL ;  /* 0x0000000000007948 */ /* 0x000fea0003800000 */
[----:B------:R-:W-:Y:S01]  /*0fe0*/  NOP ;  /* 0x0000000000007918 */ /* 0x000fe20000000000 */
[----:B---3--:R-:W-:-:S05]  /*0ff0*/  IMAD.SHL.U32 R6, R2, 0x4, RZ ;  /* 0x0000000402067824 */ /* 0x008fca00078e00ff */
[----:B------:R-:W3:Y:S01]  /*1000*/  LDS R7, [R6+UR9] ;  /* 0x0000000906077984 */ /* 0x000ee20008000800 */
[----:B------:R-:W-:-:S05]  /*1010*/  IADD3 R2, P1, PT, R6, UR42, RZ ;  /* 0x0000002a06027c10 */ /* 0x000fca000ff3e0ff */
[----:B------:R-:W-:-:S05]  /*1020*/  IMAD.X R3, RZ, RZ, UR43, P1 ;  /* 0x0000002bff037e24 */ /* 0x000fca00088e06ff */
[----:B---3--:R3:W4:Y:S01]  /*1030*/  ATOMG.E.EXCH.STRONG.GPU PT, RZ, [R2], R7 ;  /* 0x0000000702ff73a8 */ /* 0x00872200041ee100 */
[----:B------:R-:W-:-:S04]  /*1040*/  DEPBAR {5,4,3,2,1,0} ;  /* 0x0000003f0000791a */ /* 0x000fc80000000000 */
[----:B------:R-:W5:Y:S02]  /*1050*/  CCTL.E.C.LDCU.IV.DEEP [UR42] ;  /* 0x000000002a007540 */ /* 0x000f640009c08000 */
[----:B-----5:R3:W-:Y:S01]  /*1060*/  UTMACCTL.IV [UR42] ;  /* 0x000000002a0079b9 */ /* 0x0207e20008000000 */
[----:B------:R-:W-:Y:S01]  /*1070*/  NOP ;  /* 0x0000000000007918 */ /* 0x000fe20000000000 */
.L_x_34:
[----:B------:R-:W-:Y:S05]  /*1080*/  @P0 BRA `(.L_x_35) ;  /* 0x00000000000c0947 */ /* 0x000fea0003800000 */
[----:B------:R0:W-:Y:S01]  /*1090*/  UTMACMDFLUSH ;  /* 0x00000000000079b7 */ /* 0x0001e20000000000 */
[----:B------:R-:W-:Y:S05]  /*10a0*/  @P0 BRA `(.L_x_35) ;  /* 0x0000000000040947 */ /* 0x000fea0003800000 */
[----:B------:R-:W-:-:S04]  /*10b0*/  DEPBAR.LE SB0, 0x0 ;  /* 0x000080000000791a */ /* 0x000fc80000000000 */
.L_x_35:
[----:B------:R-:W-:Y:S05]  /*10c0*/  WARPSYNC.ALL ;  /* 0x0000000000007948 */ /* 0x000fea0003800000 */
[----:B------:R-:W-:Y:S01]  /*10d0*/  NOP ;  /* 0x0000000000007918 */ /* 0x000fe20000000000 */
[----:B----4-:R-:W-:Y:S06]  /*10e0*/  BAR.SYNC.DEFER_BLOCKING 0x0 ;  /* 0x0000000000007b1d */ /* 0x010fec0000010000 */
[----:B------:R-:W-:Y:S02]  /*10f0*/  BSSY.RECONVERGENT B3, `(.L_x_36) ;  /* 0x000000b000037945 */ /* 0x000fe40003800200 */
[----:B------:R-:W-:Y:S06]  /*1100*/  BAR.SYNC.DEFER_BLOCKING 0x0 ;  /* 0x0000000000007b1d */ /* 0x000fec0000010000 */
[----:B------:R4:W-:Y:S01]  /*1110*/  @!P0 STS [R10], RZ ;  /* 0x000000ff0a008388 */ /* 0x0009e20000000800 */
[----:B------:R-:W-:Y:S01]  /*1120*/  NOP ;  /* 0x0000000000007918 */ /* 0x000fe20000000000 */
[----:B------:R-:W-:Y:S05]  /*1130*/  @P3 BRA `(.L_x_37) ;  /* 0x0000000000183947 */ /* 0x000fea0003800000 */
[----:B---3-5:R-:W3:Y:S01]  /*1140*/  LDS R2, [UR9+0x8] ;  /* 0x00000809ff027984 */ /* 0x028ee20008000800 */
[----:B------:R-:W5:Y:S01]  /*1150*/  LDC.64 R6, c[0x0][0x390] ;  /* 0x0000e400ff067b82 */ /* 0x000f620000000a00 */
[----:B------:R-:W-:Y:S02]  /*1160*/  IMAD.MOV.U32 R3, RZ, RZ, 0x70 ;  /* 0x00000070ff037424 */ /* 0x000fe400078e00ff */
[----:B-----5:R5:W-:Y:S03]  /*1170*/  STS.64 [UR9], R6 ;  /* 0x00000006ff007988 */ /* 0x020be60008000a09 */
[----:B---3--:R-:W-:-:S05]  /*1180*/  LOP3.LUT R2, R2, 0x10, R3, 0xd8, !PT ;  /* 0x0000001002027812 */ /* 0x008fca00078ed803 */
[----:B------:R5:W-:Y:S02]  /*1190*/  STS [UR9+0x8], R2 ;  /* 0x00000802ff007988 */ /* 0x000be40008000809 */
.L_x_37:
[----:B---3--:R-:W-:Y:S05]  /*11a0*/  BSYNC.RECONVERGENT B3 ;  /* 0x0000000000037941 */ /* 0x008fea0003800200 */
.L_x_36:
[----:B------:R-:W-:Y:S04]  /*11b0*/  BSSY.RECONVERGENT B4, `(.L_x_38) ;  /* 0x0000011000047945 */ /* 0x000fe80003800200 */
[----:B------:R-:W-:Y:S04]  /*11c0*/  BSSY.RELIABLE B3, `(.L_x_39) ;  /* 0x000000e000037945 */ /* 0x000fe80003800100 */
[----:B------:R-:W-:Y:S05]  /*11d0*/  @P3 BRA `(.L_x_40) ;  /* 0x0000000000243947 */ /* 0x000fea0003800000 */
[----:B-----5:R-:W3:Y:S01]  /*11e0*/  LDS R2, [UR9+0x34] ;  /* 0x00003409ff027984 */ /* 0x020ee20008000800 */
[----:B------:R-:W-:-:S05]  /*11f0*/  IMAD.MOV.U32 R3, RZ, RZ, 0x3f000000 ;  /* 0x3f000000ff037424 */ /* 0x000fca00078e00ff */
[----:B---3--:R-:W-:-:S05]  /*1200*/  LOP3.LUT R2, R2, 0xff000000, R3, 0xb8, !PT ;  /* 0xff00000002027812 */ /* 0x008fca00078eb803 */
[----:B------:R3:W-:Y:S01]  /*1210*/  STS [UR9+0x34], R2 ;  /* 0x00003402ff007988 */ /* 0x0007e20008000809 */
[----:B------:R-:W-:Y:S05]  /*1220*/  @P3 BRA `(.L_x_41) ;  /* 0x00000000001c3947 */ /* 0x000fea0003800000 */
[----:B---3--:R-:W3:Y:S01]  /*1230*/  LDS R2, [UR9+0x38] ;  /* 0x00003809ff027984 */ /* 0x008ee20008000800 */
[----:B------:R-:W-:-:S05]  /*1240*/  IMAD.MOV.U32 R3, RZ, RZ, 0x7f ;  /* 0x0000007fff037424 */ /* 0x000fca00078e00ff */
[----:B---3--:R-:W-:-:S05]  /*1250*/  LOP3.LUT R2, R2, 0xff, R3, 0xb8, !PT ;  /* 0x000000ff02027812 */ /* 0x008fca00078eb803 */
[----:B------:R3:W-:Y:S02]  /*1260*/  STS [UR9+0x38], R2 ;  /* 0x00003802ff007988 */ /* 0x0007e40008000809 */
.L_x_40:
[----:B------:R-:W-:Y:S05]  /*1270*/  @P3 BREAK.RELIABLE B3 ;  /* 0x0000000000033942 */ /* 0x000fea0003800100 */
[----:B------:R-:W-:Y:S05]  /*1280*/  @P3 BRA `(.L_x_42) ;  /* 0x00000000000c3947 */ /* 0x000fea0003800000 */
[----:B------:R2:W-:Y:S02]  /*1290*/  STS [UR9+0x20], R5 ;  /* 0x00002005ff007988 */ /* 0x0005e40008000809 */
.L_x_41:
[----:B------:R-:W-:Y:S05]  /*12a0*/  BSYNC.RELIABLE B3 ;  /* 0x0000000000037941 */ /* 0x000fea0003800100 */
.L_x_39:
[----:B------:R2:W-:Y:S02]  /*12b0*/  @!P3 STS [UR9+0x24], R4 ;  /* 0x00002404ff00b988 */ /* 0x0005e40008000809 */
.L_x_42:
[----:B------:R-:W-:Y:S05]  /*12c0*/  BSYNC.RECONVERGENT B4 ;  /* 0x0000000000047941 */ /* 0x000fea0003800200 */
.L_x_38:
[----:B------:R-:W-:Y:S05]  /*12d0*/  WARPSYNC.ALL ;  /* 0x0000000000007948 */ /* 0x000fea0003800000 */
[----:B------:R-:W-:Y:S01]  /*12e0*/  NOP ;  /* 0x0000000000007918 */ /* 0x000fe20000000000 */
[----:B------:R-:W-:Y:S04]  /*12f0*/  BSSY.RECONVERGENT B4, `(.L_x_43) ;  /* 0x000000e000047945 */ /* 0x000fe80003800200 */
[----:B------:R-:W-:Y:S05]  /*1300*/  @P3 BRA `(.L_x_44) ;  /* 0x0000000000303947 */ /* 0x000fea0003800000 */
[----:B------:R-:W2:Y:S02]  /*1310*/  LDS R3, [UR9+0x34] ;  /* 0x00003409ff037984 */ /* 0x000ea40008000800 */
[----:B--2---:R-:W2:Y:S02]  /*1320*/  LDC.64 R4, c[0x0][0x3b8] ;  /* 0x0000ee00ff047b82 */ /* 0x004ea40000000a00 */
[----:B---3-5:R-:W3:Y:S01]  /*1330*/  LDS R2, [UR9+0x1c] ;  /* 0x00001c09ff027984 */ /* 0x028ee20008000800 */
[C---:B--2---:R-:W-:Y:S01]  /*1340*/  SHF.L.U64.HI R5, R4.reuse, 0x1, R5 ;  /* 0x0000000104057819 */ /* 0x044fe20000010205 */
[----:B------:R-:W-:-:S03]  /*1350*/  IMAD.SHL.U32 R4, R4, 0x2, RZ ;  /* 0x0000000204047824 */ /* 0x000fc600078e00ff */
[--C-:B------:R-:W-:Y:S02]  /*1360*/  SHF.R.U32.HI R7, RZ, 0x4, R5.reuse ;  /* 0x00000004ff077819 */ /* 0x100fe40000011605 */
[----:B------:R-:W-:-:S05]  /*1370*/  SHF.R.U64 R4, R4, 0x4, R5 ;  /* 0x0000000404047819 */ /* 0x000fca0000001205 */
[----:B------:R2:W-:Y:S01]  /*1380*/  STS [UR9+0xc], R4 ;  /* 0x00000c04ff007988 */ /* 0x0005e20008000809 */
[----:B------:R-:W-:Y:S02]  /*1390*/  LOP3.LUT R3, R3, 0x7, RZ, 0xb8, !PT ;  /* 0x0000000703037812 */ /* 0x000fe400078eb8ff */
[----:B---3--:R-:W-:-:S03]  /*13a0*/  LOP3.LUT R2, R2, 0xf, R7, 0xb8, !PT ;  /* 0x0000000f02027812 */ /* 0x008fc600078eb807 */
[----:B------:R2:W-:Y:S04]  /*13b0*/  STS [UR9+0x34], R3 ;  /* 0x00003403ff007988 */ /* 0x0005e80008000809 */
[----:B------:R2:W-:Y:S02]  /*13c0*/  STS [UR9+0x1c], R2 ;  /* 0x00001c02ff007988 */ /* 0x0005e40008000809 */
.L_x_44:
[----:B------:R-:W-:Y:S05]  /*13d0*/  BSYNC.RECONVERGENT B4 ;  /* 0x0000000000047941 */ /* 0x000fea0003800200 */
.L_x_43:
[----:B------:R-:W-:Y:S04]  /*13e0*/  BSSY.RECONVERGENT B5, `(.L_x_45) ;  /* 0x000001a000057945 */ /* 0x000fe80003800200 */
[----:B------:R-:W-:Y:S04]  /*13f0*/  BSSY.RELIABLE B4, `(.L_x_46) ;  /* 0x0000015000047945 */ /* 0x000fe80003800100 */
[----:B------:R-:W-:Y:S05]  /*1400*/  @P3 BRA `(.L_x_47) ;  /* 0x0000000000203947 */ /* 0x000fea0003800000 */
[----:B--23-5:R-:W2:Y:S02]  /*1410*/  LDS R2, [UR9+0x34] ;  /* 0x00003409ff027984 */ /* 0x02cea40008000800 */
[----:B--2---:R-:W-:-:S05]  /*1420*/  LOP3.LUT R2, R2, 0x38, RZ, 0xb8, !PT ;  /* 0x0000003802027812 */ /* 0x004fca00078eb8ff */
[----:B------:R2:W-:Y:S01]  /*1430*/  STS [UR9+0x34], R2 ;  /* 0x00003402ff007988 */ /* 0x0005e20008000809 */
[----:B------:R-:W-:Y:S05]  /*1440*/  @P3 BRA `(.L_x_48) ;  /* 0x0000000000203947 */ /* 0x000fea0003800000 */
[----:B--2---:R-:W2:Y:S01]  /*1450*/  LDS R2, [UR9+0x8] ;  /* 0x00000809ff027984 */ /* 0x004ea20008000800 */
[----:B------:R-:W-:-:S05]  /*1460*/  IMAD.MOV.U32 R3, RZ, RZ, 0x780 ;  /* 0x00000780ff037424 */ /* 0x000fca00078e00ff */
[----:B--2---:R-:W-:-:S05]  /*1470*/  LOP3.LUT R2, R2, 0x300, R3, 0xd8, !PT ;  /* 0x0000030002027812 */ /* 0x004fca00078ed803 */
[----:B------:R2:W-:Y:S02]  /*1480*/  STS [UR9+0x8], R2 ;  /* 0x00000802ff007988 */ /* 0x0005e40008000809 */
.L_x_47:
[----:B------:R-:W-:Y:S05]  /*1490*/  @P3 BRA `(.L_x_49) ;  /* 0x0000000000283947 */ /* 0x000fea0003800000 */
[----:B--23-5:R-:W2:Y:S02]  /*14a0*/  LDS R2, [UR9+0x8] ;  /* 0x00000809ff027984 */ /* 0x02cea40008000800 */
[----:B--2---:R-:W-:-:S05]  /*14b0*/  LOP3.LUT R2, R2, 0x1800, RZ, 0xb8, !PT ;  /* 0x0000180002027812 */ /* 0x004fca00078eb8ff */
[----:B------:R3:W-:Y:S02]  /*14c0*/  STS [UR9+0x8], R2 ;  /* 0x00000802ff007988 */ /* 0x0007e40008000809 */
.L_x_48:
[----:B------:R-:W-:Y:S05]  /*14d0*/  @P3 BREAK.RELIABLE B4 ;  /* 0x0000000000043942 */ /* 0x000fea0003800100 */
[----:B------:R-:W-:Y:S05]  /*14e0*/  @P3 BRA `(.L_x_50) ;  /* 0x0000000000243947 */ /* 0x000fea0003800000 */
[----:B--23--:R-:W2:Y:S01]  /*14f0*/  LDS R2, [UR9+0x8] ;  /* 0x00000809ff027984 */ /* 0x00cea20008000800 */
[----:B------:R-:W-:-:S05]  /*1500*/  IMAD.MOV.U32 R3, RZ, RZ, 0x6000 ;  /* 0x00006000ff037424 */ /* 0x000fca00078e00ff */
[----:B--2---:R-:W-:-:S04]  /*1510*/  LOP3.LUT R2, R2, 0x6000, R3, 0xd8, !PT ;  /* 0x0000600002027812 */ /* 0x004fc800078ed803 */
[----:B------:R-:W-:-:S05]  /*1520*/  LOP3.LUT R2, R2, 0x400000, RZ, 0xb8, !PT ;  /* 0x0040000002027812 */ /* 0x000fca00078eb8ff */
[----:B------:R2:W-:Y:S02]  /*1530*/  STS [UR9+0x8], R2 ;  /* 0x00000802ff007988 */ /* 0x0005e40008000809 */
.L_x_49:
[----:B------:R-:W-:Y:S05]  /*1540*/  BSYNC.RELIABLE B4 ;  /* 0x0000000000047941 */ /* 0x000fea0003800100 */
.L_x_46:
[----:B--23-5:R-:W2:Y:S02]  /*1550*/  @!P3 LDS R2, [UR9+0x8] ;  /* 0x00000809ff02b984 */ /* 0x02cea40008000800 */
[----:B--2---:R-:W-:-:S05]  /*1560*/  @!P3 LOP3.LUT R2, R2, 0x8000, RZ, 0xb8, !PT ;  /* 0x000080000202b812 */ /* 0x004fca00078eb8ff */
[----:B------:R5:W-:Y:S02]  /*1570*/  @!P3 STS [UR9+0x8], R2 ;  /* 0x00000802ff00b988 */ /* 0x000be40008000809 */
.L_x_50:
[----:B------:R-:W-:Y:S05]  /*1580*/  BSYNC.RECONVERGENT B5 ;  /* 0x0000000000057941 */ /* 0x000fea0003800200 */
.L_x_45:
[----:B------:R-:W-:Y:S05]  /*1590*/  WARPSYNC.ALL ;  /* 0x0000000000007948 */ /* 0x000fea0003800000 */
[----:B------:R-:W-:Y:S01]  /*15a0*/  NOP ;  /* 0x0000000000007918 */ /* 0x000fe20000000000 */
[----:B------:R-:W-:-:S04]  /*15b0*/  UIADD3 UR4, UPT, UPT, UR4, 0x100, URZ ;  /* 0x0000010004047890 */ /* 0x000fc8000fffe0ff */
[----:B------:R-:W-:-:S04]  /*15c0*/  UIADD3 UR10, UP0, UPT, UR4, UR10, URZ ;  /* 0x0000000a040a7290 */ /* 0x000fc8000ff1e0ff */
[----:B------:R-:W-:Y:S01]  /*15d0*/  ULEA.HI.X.SX32 UR11, UR4, UR11, 0x1, UP0 ;  /* 0x0000000b040b7291 */ /* 0x000fe200080f0eff */
[----:B------:R-:W-:Y:S11]  /*15e0*/  @P0 BRA `(.L_x_51) ;  /* 0x0000000000300947 */ /* 0x000ff60003800000 */
[----:B--23-5:R-:W2:Y:S01]  /*15f0*/  S2R R2, SR_LANEID ;  /* 0x0000000000027919 */ /* 0x02cea20000000000 */
[----:B------:R-:W-:Y:S05]  /*1600*/  WARPSYNC.ALL ;  /* 0x0000000000007948 */ /* 0x000fea0003800000 */
[----:B------:R-:W-:Y:S01]  /*1610*/  NOP ;  /* 0x0000000000007918 */ /* 0x000fe20000000000 */
[----:B--2---:R-:W-:-:S05]  /*1620*/  IMAD.SHL.U32 R4, R2, 0x4, RZ ;  /* 0x0000000402047824 */ /* 0x004fca00078e00ff */
[----:B------:R-:W2:Y:S01]  /*1630*/  LDS R5, [R4+UR9] ;  /* 0x0000000904057984 */ /* 0x000ea20008000800 */
[----:B------:R-:W-:-:S05]  /*1640*/  IADD3 R2, P1, PT, R4, UR10, RZ ;  /* 0x0000000a04027c10 */ /* 0x000fca000ff3e0ff */
[----:B------:R-:W-:-:S05]  /*1650*/  IMAD.X R3, RZ, RZ, UR11, P1 ;  /* 0x0000000bff037e24 */ /* 0x000fca00088e06ff */
[----:B--2---:R2:W3:Y:S01]  /*1660*/  ATOMG.E.EXCH.STRONG.GPU PT, RZ, [R2], R5 ;  /* 0x0000000502ff73a8 */ /* 0x0044e200041ee100 */
[----:B------:R-:W-:-:S04]  /*1670*/  DEPBAR {5,4,3,2,1,0} ;  /* 0x0000003f0000791a */ /* 0x000fc80000000000 */
[----:B------:R-:W5:Y:S02]  /*1680*/  CCTL.E.C.LDCU.IV.DEEP [UR10] ;  /* 0x000000000a007540 */ /* 0x000f640009c08000 */
[----:B-----5:R2:W-:Y:S01]  /*1690*/  UTMACCTL.IV [UR10] ;  /* 0x000000000a0079b9 */ /* 0x0205e20008000000 */
[----:B------:R-:W-:Y:S01]  /*16a0*/  NOP ;  /* 0x0000000000007918 */ /* 0x000fe20000000000 */
.L_x_51:
[----:B------:R-:W-:Y:S05]  /*16b0*/  @P0 BRA `(.L_x_52) ;  /* 0x00000000000c0947 */ /* 0x000fea0003800000 */
[----:B------:R0:W-:Y:S01]  /*16c0*/  UTMACMDFLUSH ;  /* 0x00000000000079b7 */ /* 0x0001e20000000000 */
[----:B------:R-:W-:Y:S05]  /*16d0*/  @P0 BRA `(.L_x_52) ;  /* 0x0000000000040947 */ /* 0x000fea0003800000 */
[----:B------:R-:W-:-:S04]  /*16e0*/  DEPBAR.LE SB0, 0x0 ;  /* 0x000080000000791a */ /* 0x000fc80000000000 */
.L_x_52:
[----:B------:R-:W-:Y:S05]  /*16f0*/  WARPSYNC.ALL ;  /* 0x0000000000007948 */ /* 0x000fea0003800000 */
[----:B------:R-:W-:Y:S01]  /*1700*/  NOP ;  /* 0x0000000000007918 */ /* 0x000fe20000000000 */
[----:B---3--:R-:W-:Y:S01]  /*1710*/  BAR.SYNC.DEFER_BLOCKING 0x0 ;  /* 0x0000000000007b1d */ /* 0x008fe20000010000 */
[----:B--2--5:R-:W-:Y:S01]  /*1720*/  SHF.R.U32.HI R2, RZ, 0x5, R0 ;  /* 0x00000005ff027819 */ /* 0x024fe20000011600 */
[----:B------:R-:W-:Y:S01]  /*1730*/  UIADD3 UR13, UPT, UPT, UR9, 0x20010, URZ ;  /* 0x00020010090d7890 */ /* 0x000fe2000fffe0ff */
[----:B------:R-:W-:Y:S01]  /*1740*/  ISETP.GE.AND P0, PT, R12, 0x1, PT ;  /* 0x000000010c00780c */ /* 0x000fe20003f06270 */
[----:B------:R-:W-:Y:S01]  /*1750*/  USHF.L.U32 UR23, UR14, 0x7, URZ ;  /* 0x000000070e177899 */ /* 0x000fe200080006ff */
[----:B------:R-:W-:Y:S01]  /*1760*/  R2UR UR12, R2 ;  /* 0x00000000020c72ca */ /* 0x000fe200000e0000 */
[----:B------:R-:W-:Y:S01]  /*1770*/  VOTEU.ALL UP0, P3 ;  /* 0x0000000000ff7886 */ /* 0x000fe20001800000 */
[----:B------:R-:W-:Y:S01]  /*1780*/  UMOV UR4, 0x1 ;  /* 0x0000000100047882 */ /* 0x000fe20000000000 */
[----:B------:R-:W-:Y:S01]  /*1790*/  VOTEU.ALL UP1, P3 ;  /* 0x0000000000ff7886 */ /* 0x000fe20001820000 */
[----:B------:R-:W-:Y:S01]  /*17a0*/  USHF.L.U32 UR27, UR27, 0x7, URZ ;  /* 0x000000071b1b7899 */ /* 0x000fe200080006ff */
[----:B------:R-:W-:Y:S01]  /*17b0*/  BSSY.RECONVERGENT B5, `(.L_x_53) ;  /* 0x0000018000057945 */ /* 0x000fe20003800200 */
[----:B------:R-:W-:-:S04]  /*17c0*/  @!UP0 UIADD3 UR16, UPT, UPT, -UR4, 0x100000, URZ ;  /* 0x0010000004108890 */ /* 0x000fc8000fffe1ff */
[----:B------:R-:W-:Y:S02]  /*17d0*/  @!UP0 USHF.L.U32 UR17, UR16, 0xb, URZ ;  /* 0x0000000b10118899 */ /* 0x000fe400080006ff */
[----:B------:R-:W-:Y:S02]  /*17e0*/  @!UP0 USHF.L.U32 UR16, UR16, 0x1, URZ ;  /* 0x0000000110108899 */ /* 0x000fe400080006ff */
[----:B------:R-:W-:-:S04]  /*17f0*/  @!UP0 UIADD3 UR4, UPT, UPT, -UR4, 0x100000, URZ ;  /* 0x0010000004048890 */ /* 0x000fc8000fffe1ff */
[----:B------:R-:W-:Y:S02]  /*1800*/  @!UP0 USHF.L.U32 UR5, UR4, 0xb, URZ ;  /* 0x0000000b04058899 */ /* 0x000fe400080006ff */
[----:B------:R-:W-:Y:S01]  /*1810*/  @!UP0 USHF.L.U32 UR4, UR4, 0x1, URZ ;  /* 0x0000000104048899 */ /* 0x000fe200080006ff */
[----:B------:R-:W-:Y:S01]  /*1820*/  VOTEU.ALL UP0, P3 ;  /* 0x0000000000ff7886 */ /* 0x000fe20001800000 */
[----:B------:R-:W2:Y:S04]  /*1830*/  FENCE.VIEW.ASYNC.S ;  /* 0x00000000000073c6 */ /* 0x000ea80000000000 */
[----:B--2---:R2:W3:Y:S06]  /*1840*/  @!UP0 SYNCS.EXCH.64 URZ, [UR9+0x20000], UR16 ;  /* 0x0200001009ff85b2 */ /* 0x0044ec0008000100 */
[----:B------:R2:W3:Y:S02]  /*1850*/  @!UP1 SYNCS.EXCH.64 URZ, [UR9+0x20010], UR4 ;  /* 0x0200100409ff95b2 */ /* 0x0004e40008000100 */
[----:B---3--:R-:W-:Y:S06]  /*1860*/  BAR.SYNC.DEFER_BLOCKING 0x0 ;  /* 0x0000000000007b1d */ /* 0x008fec0000010000 */
[----:B------:R-:W-:Y:S05]  /*1870*/  @P3 BRA `(.L_x_54) ;  /* 0x00000000002c3947 */ /* 0x000fea0003800000 */
[----:B--2---:R-:W-:Y:S02]  /*1880*/  UMOV UR4, 0x1 ;  /* 0x0000000100047882 */ /* 0x004fe40000000000 */
[----:B------:R-:W-:-:S04]  /*1890*/  UIADD3 UR16, UPT, UPT, -UR4, 0x100000, URZ ;  /* 0x0010000004107890 */ /* 0x000fc8000fffe1ff */
[----:B------:R-:W-:Y:S02]  /*18a0*/  USHF.L.U32 UR17, UR16, 0xb, URZ ;  /* 0x0000000b10117899 */ /* 0x000fe400080006ff */
[----:B------:R-:W-:Y:S02]  /*18b0*/  USHF.L.U32 UR16, UR16, 0x1, URZ ;  /* 0x0000000110107899 */ /* 0x000fe400080006ff */
[----:B------:R-:W-:-:S04]  /*18c0*/  UIADD3 UR4, UPT, UPT, -UR4, 0x100000, URZ ;  /* 0x0010000004047890 */ /* 0x000fc8000fffe1ff */
[----:B------:R-:W-:Y:S02]  /*18d0*/  USHF.L.U32 UR5, UR4, 0xb, URZ ;  /* 0x0000000b04057899 */ /* 0x000fe400080006ff */
[----:B------:R-:W-:Y:S01]  /*18e0*/  USHF.L.U32 UR4, UR4, 0x1, URZ ;  /* 0x0000000104047899 */ /* 0x000fe200080006ff */
[----:B------:R-:W2:Y:S03]  /*18f0*/  FENCE.VIEW.ASYNC.S ;  /* 0x00000000000073c6 */ /* 0x000ea60000000000 */
[----:B--2---:R3:W5:Y:S08]  /*1900*/  SYNCS.EXCH.64 URZ, [UR9+0x20008], UR16 ;  /* 0x0200081009ff75b2 */ /* 0x0047700008000100 */
[----:B------:R3:W2:Y:S02]  /*1910*/  SYNCS.EXCH.64 URZ, [UR9+0x20018], UR4 ;  /* 0x0200180409ff75b2 */ /* 0x0006a40008000100 */
[----:B---3--:R-:W-:Y:S01]  /*1920*/  NOP ;  /* 0x0000000000007918 */ /* 0x008fe20000000000 */
.L_x_54:
[----:B--2---:R-:W-:Y:S05]  /*1930*/  BSYNC.RECONVERGENT B5 ;  /* 0x0000000000057941 */ /* 0x004fea0003800200 */
.L_x_53:
[----:B------:R-:W-:Y:S05]  /*1940*/  @!P0 BRA `(.L_x_55) ;  /* 0x0000000c00448947 */ /* 0x000fea0003800000 */
[----:B-----5:R-:W-:Y:S01]  /*1950*/  BAR.SYNC.DEFER_BLOCKING 0x0 ;  /* 0x0000000000007b1d */ /* 0x020fe20000010000 */
[----:B------:R-:W-:Y:S01]  /*1960*/  @!P3 IMAD.MOV.U32 R2, RZ, RZ, 0x10000 ;  /* 0x00010000ff02b424 */ /* 0x000fe200078e00ff */
[----:B------:R-:W-:Y:S01]  /*1970*/  ELECT P1, URZ, PT ;  /* 0x0000000000ff782f */ /* 0x000fe20003820000 */
[----:B------:R-:W-:-:S03]  /*1980*/  ULOP3.LUT UR4, UR12, 0x1, URZ, 0xc0, !UPT ;  /* 0x000000010c047892 */ /* 0x000fc6000f8ec0ff */
[C---:B------:R-:W-:Y:S02]  /*1990*/  ISETP.LT.U32.AND P1, PT, R132.reuse, 0x40, P1 ;  /* 0x000000408400780c */ /* 0x040fe40000f21070 */
[----:B------:R-:W-:Y:S01]  /*19a0*/  ELECT P0, URZ, PT ;  /* 0x0000000000ff782f */ /* 0x000fe20003800000 */
[----:B------:R-:W-:Y:S02]  /*19b0*/  ULEA UR20, UR4, UR9, 0xe ;  /* 0x0000000904147291 */ /* 0x000fe4000f8e70ff */
[----:B------:R-:W-:Y:S01]  /*19c0*/  USHF.L.U32 UR22, UR4, 0x6, URZ ;  /* 0x0000000604167899 */ /* 0x000fe200080006ff */
[----:B------:R-:W-:-:S06]  /*19d0*/  ISETP.LT.U32.AND P0, PT, R132, 0x40, P0 ;  /* 0x000000408400780c */ /* 0x000fcc0000701070 */
[----:B------:R-:W-:Y:S01]  /*19e0*/  UMOV UR26, UR22 ;  /* 0x00000016001a7c82 */ /* 0x000fe20008000000 */
[----:B------:R-:W-:Y:S01]  /*19f0*/  VOTEU.ANY UP0, P1 ;  /* 0x0000000000ff7886 */ /* 0x000fe20000800100 */
[----:B------:R2:W-:Y:S01]  /*1a00*/  @!P3 SYNCS.ARRIVE.TRANS64 RZ, [UR9+0x20000], R2 ;  /* 0x02000002ffffb9a7 */ /* 0x0005e20008000009 */
[----:B------:R3:W-:Y:S06]  /*1a10*/  MEMBAR.ALL.CTA ;  /* 0x0000000000007992 */ /* 0x0007ec0000008000 */
[----:B---3--:R-:W3:Y:S01]  /*1a20*/  FENCE.VIEW.ASYNC.S ;  /* 0x00000000000073c6 */ /* 0x008ee20000000000 */
[----:B------:R-:W-:Y:S01]  /*1a30*/  @UP0 UIADD3 UR21, UPT, UPT, UR9, 0x20000, URZ ;  /* 0x0002000009150890 */ /* 0x000fe2000fffe0ff */
[----:B---3--:R-:W-:Y:S01]  /*1a40*/  VOTEU.ANY UP0, P1 ;  /* 0x0000000000ff7886 */ /* 0x008fe20000800100 */
[----:B------:R-:W-:-:S05]  /*1a50*/  VOTEU.ANY UP1, P0 ;  /* 0x0000000000ff7886 */ /* 0x000fca0000020100 */
[----:B------:R-:W-:Y:S02]  /*1a60*/  @UP1 UIADD3 UR24, UPT, UPT, UR20, 0x10000, URZ ;  /* 0x0001000014181890 */ /* 0x000fe4000fffe0ff */
[----:B------:R-:W-:Y:S01]  /*1a70*/  @UP1 UIADD3 UR25, UPT, UPT, UR9, 0x20000, URZ ;  /* 0x0002000009191890 */ /* 0x000fe2000fffe0ff */
[----:B------:R-:W-:Y:S01]  /*1a80*/  VOTEU.ANY UP1, P0 ;  /* 0x0000000000ff7886 */ /* 0x000fe20000020100 */
[----:B------:R-:W-:Y:S06]  /*1a90*/  BAR.SYNC.DEFER_BLOCKING 0x0 ;  /* 0x0000000000007b1d */ /* 0x000fec0000010000 */
[----:B------:R2:W-:Y:S01]  /*1aa0*/  @UP0 UTMALDG.2D [UR20], [UR6] ;  /* 0x00000014060005b4 */ /* 0x0005e20008008000 */
[----:B------:R-:W-:Y:S01]  /*1ab0*/  UISETP.NE.U32.AND UP0, UPT, UR12, URZ, UPT ;  /* 0x000000ff0c00728c */ /* 0x000fe2000bf05070 */
[----:B------:R-:W-:Y:S06]  /*1ac0*/  BAR.SYNC.DEFER_BLOCKING 0x0 ;  /* 0x0000000000007b1d */ /* 0x000fec0000010000 */
[----:B------:R2:W-:Y:S02]  /*1ad0*/  @UP1 UTMALDG.2D [UR24], [UR42] ;  /* 0x000000182a0015b4 */ /* 0x0005e40008008000 */
[----:B------:R-:W-:Y:S06]  /*1ae0*/  BAR.SYNC.DEFER_BLOCKING 0x0 ;  /* 0x0000000000007b1d */ /* 0x000fec0000010000 */
[----:B------:R-:W3:Y:S02]  /*1af0*/  SYNCS.PHASECHK.TRANS64.TRYWAIT P0, [UR9+0x20000], RZ ;  /* 0x020000ffff0075a7 */ /* 0x000ee40008001109 */
[----:B--23--:R-:W-:Y:S05]  /*1b00*/  @!P0 BRA `(.L_x_56) ;  /* 0x0000001400708947 */ /* 0x00cfea0003800000 */
.L_x_70:
[----:B------:R-:W-:Y:S05]  /*1b10*/  BRA.U UP0, `(.L_x_57) ;  /* 0x0000000100c87547 */ /* 0x000fea000b800000 */
[----:B------:R-:W-:Y:S02]  /*1b20*/  USHF.R.U32.HI UR14, URZ, 0x4, UR9 ;  /* 0x00000004ff0e7899 */ /* 0x000fe40008011609 */
[----:B------:R-:W-:Y:S02]  /*1b30*/  UIADD3 UR15, UPT, UPT, UR9, 0x10000, URZ ;  /* 0x00010000090f7890 */ /* 0x000fe4000fffe0ff */
[----:B------:R-:W-:Y:S02]  /*1b40*/  USGXT.U32 UR14, UR14, 0xe ;  /* 0x0000000e0e0e789a */ /* 0x000fe40008000000 */
[----:B------:R-:W-:Y:S02]  /*1b50*/  USHF.R.U32.HI UR15, URZ, 0x4, UR15 ;  /* 0x00000004ff0f7899 */ /* 0x000fe4000801160f */
[----:B------:R-:W-:Y:S02]  /*1b60*/  UIADD3 UR48, UP0, UPT, UR14, 0x2, URZ ;  /* 0x000000020e307890 */ /* 0x000fe4000ff1e0ff */
[----:B------:R-:W-:Y:S01]  /*1b70*/  USGXT.U32 UR16, UR15, 0xe ;  /* 0x0000000e0f10789a */ /* 0x000fe20008000000 */
[----:B------:R-:W-:Y:S01]  /*1b80*/  UMOV UR4, URZ ;  /* 0x000000ff00047c82 */ /* 0x000fe20008000000 */
[----:B------:R-:W-:Y:S01]  /*1b90*/  UMOV UR5, URZ ;  /* 0x000000ff00057c82 */ /* 0x000fe20008000000 */
[----:B------:R-:W-:-:S02]  /*1ba0*/  UIADD3.X UR49, UPT, UPT, UR4, 0x40004040, URZ, UP0, !UPT ;  /* 0x4000404004317890 */ /* 0x000fc400087fe4ff */
[----:B------:R-:W-:Y:S02]  /*1bb0*/  UIADD3 UR50, UP0, UPT, UR16, 0x2, URZ ;  /* 0x0000000210327890 */ /* 0x000fe4000ff1e0ff */
[----:B------:R-:W-:Y:S02]  /*1bc0*/  UIADD3.64 UR24, UPT, UPT, UR48, 0x4, URZ ;  /* 0x0000000430187897 */ /* 0x000fe4000fffe0ff */
[----:B------:R-:W-:Y:S02]  /*1bd0*/  UIADD3.X UR51, UPT, UPT, UR5, 0x40004040, URZ, UP0, !UPT ;  /* 0x4000404005337890 */ /* 0x000fe400087fe4ff */
[----:B------:R-:W-:Y:S02]  /*1be0*/  UIADD3.64 UR4, UPT, UPT, UR48, 0x2, URZ ;  /* 0x0000000230047897 */ /* 0x000fe4000fffe0ff */
[----:B------:R-:W-:Y:S02]  /*1bf0*/  UIADD3.64 UR20, UPT, UPT, UR50, 0x2, URZ ;  /* 0x0000000232147897 */ /* 0x000fe4000fffe0ff */
[----:B------:R-:W-:-:S02]  /*1c00*/  UIADD3.64 UR28, UPT, UPT, UR50, 0x4, URZ ;  /* 0x00000004321c7897 */ /* 0x000fc4000fffe0ff */
[----:B------:R-:W-:Y:S02]  /*1c10*/  UIADD3.64 UR30, UPT, UPT, UR48, 0x3fe, URZ ;  /* 0x000003fe301e7897 */ /* 0x000fe4000fffe0ff */
[----:B------:R-:W-:Y:S02]  /*1c20*/  UIADD3.64 UR32, UPT, UPT, UR50, 0x3fe, URZ ;  /* 0x000003fe32207897 */ /* 0x000fe4000fffe0ff */
[----:B------:R-:W-:Y:S02]  /*1c30*/  UIADD3.64 UR34, UPT, UPT, UR48, 0x400, URZ ;  /* 0x0000040030227897 */ /* 0x000fe4000fffe0ff */
[----:B------:R-:W-:Y:S02]  /*1c40*/  UIADD3.64 UR36, UPT, UPT, UR50, 0x400, URZ ;  /* 0x0000040032247897 */ /* 0x000fe4000fffe0ff */
[----:B------:R-:W-:Y:S02]  /*1c50*/  UIADD3.64 UR38, UPT, UPT, UR48, 0x402, URZ ;  /* 0x0000040230267897 */ /* 0x000fe4000fffe0ff */
[----:B------:R-:W-:Y:S01]  /*1c60*/  UIADD3.64 UR40, UPT, UPT, UR50, 0x402, URZ ;  /* 0x0000040232287897 */ /* 0x000fe2000fffe0ff */
[----:B------:R-:W-:Y:S01]  /*1c70*/  UMOV UR18, 0x0 ;  /* 0x0000000000127882 */ /* 0x000fe20000000000 */
[----:B------:R-:W-:Y:S01]  /*1c80*/  UMOV UR19, 0x8200010 ;  /* 0x0820001000137882 */ /* 0x000fe20000000000 */
[----:B------:R-:W-:Y:S01]  /*1c90*/  UIADD3.64 UR44, UPT, UPT, UR48, 0x404, URZ ;  /* 0x00000404302c7897 */ /* 0x000fe2000fffe0ff */
[----:B------:R-:W-:Y:S01]  /*1ca0*/  UMOV UR15, 0x40004040 ;  /* 0x40004040000f7882 */ /* 0x000fe20000000000 */
[----:B------:R-:W-:Y:S01]  /*1cb0*/  UIADD3.64 UR46, UPT, UPT, UR50, 0x404, URZ ;  /* 0x00000404322e7897 */ /* 0x000fe2000fffe0ff */
[----:B------:R-:W-:Y:S01]  /*1cc0*/  UMOV UR17, 0x40004040 ;  /* 0x4000404000117882 */ /* 0x000fe20000000000 */
[----:B------:R-:W-:Y:S01]  /*1cd0*/  UMOV UR52, 0x0 ;  /* 0x0000000000347882 */ /* 0x000fe20000000000 */
[----:B------:R-:W-:Y:S01]  /*1ce0*/  UMOV UR53, 0x8200010 ;  /* 0x0820001000357882 */ /* 0x000fe20000000000 */
[----:B------:R-:W-:Y:S01]  /*1cf0*/  UMOV UR54, 0x0 ;  /* 0x0000000000367882 */ /* 0x000fe20000000000 */
[----:B------:R-:W-:Y:S01]  /*1d00*/  UMOV UR55, 0x8200010 ;  /* 0x0820001000377882 */ /* 0x000fe20000000000 */
[----:B------:R2:W-:Y:S01]  /*1d10*/  UTCHMMA gdesc[UR14], gdesc[UR16], tmem[UR8], tmem[UR18], idesc[UR19], !UPT ;  /* 0x00ff12100e0075ea */ /* 0x0005e2000f800008 */
[----:B------:R-:W-:Y:S01]  /*1d20*/  UMOV UR56, 0x0 ;  /* 0x0000000000387882 */ /* 0x000fe20000000000 */
[----:B------:R-:W-:Y:S01]  /*1d30*/  UMOV UR57, 0x8200010 ;  /* 0x0820001000397882 */ /* 0x000fe20000000000 */
[----:B------:R2:W-:Y:S01]  /*1d40*/  UTCHMMA gdesc[UR48], gdesc[UR50], tmem[UR8], tmem[UR52], idesc[UR53], UPT ;  /* 0x00ff3432300075ea */ /* 0x0005e2000b800008 */
        /* <DEDUP_REMOVED lines=12> */
[----:B------:R2:W-:Y:S01]  /*1e10*/  UTCHMMA gdesc[UR38], gdesc[UR40], tmem[UR8], tmem[UR62], idesc[UR63], UPT ;  /* 0x00ff3e28260075ea */ /* 0x0005e2000b800008 */
[----:B------:R2:W-:Y:S01]  /*1e20*/  UTCHMMA gdesc[UR44], gdesc[UR46], tmem[UR8], tmem[UR64], idesc[UR65], UPT ;  /* 0x00ff402e2c0075ea */ /* 0x0005e2000b800008 */
[----:B------:R-:W-:Y:S01]  /*1e30*/  NOP ;  /* 0x0000000000007918 */ /* 0x000fe20000000000 */
.L_x_57:
[----:B------:R-:W-:Y:S01]  /*1e40*/  ELECT P0, URZ, PT ;  /* 0x0000000000ff782f */ /* 0x000fe20003800000 */
[----:B--2---:R-:W-:Y:S01]  /*1e50*/  UMOV UR4, UR13 ;  /* 0x0000000d00047c82 */ /* 0x004fe20008000000 */
[----:B------:R-:W-:Y:S02]  /*1e60*/  UMOV UR5, URZ ;  /* 0x000000ff00057c82 */ /* 0x000fe40008000000 */
[----:B------:R-:W-:-:S13]  /*1e70*/  ISETP.LT.U32.AND P0, PT, R132, 0x20, P0 ;  /* 0x000000208400780c */ /* 0x000fda0000701070 */
[----:B------:R-:W-:Y:S01]  /*1e80*/  VOTEU.ANY UP0, P0 ;  /* 0x0000000000ff7886 */ /* 0x000fe20000000100 */
[----:B------:R-:W-:Y:S01]  /*1e90*/  VOTEU.ANY UP1, P0 ;  /* 0x0000000000ff7886 */ /* 0x000fe20000020100 */
[----:B------:R-:W-:-:S03]  /*1ea0*/  ISETP.GE.U32.AND P0, PT, R12, 0x81, PT ;  /* 0x000000810c00780c */ /* 0x000fc60003f06070 */
[----:B------:R-:W-:Y:S02]  /*1eb0*/  @UP0 UMOV UR4, UR4 ;  /* 0x0000000400040c82 */ /* 0x000fe40008000000 */
[----:B------:R2:W-:Y:S01]  /*1ec0*/  @UP1 UTCBAR [UR4], URZ ;  /* 0x000000ff040013e9 */ /* 0x0005e200080000ff */
[----:B------:R-:W-:Y:S06]  /*1ed0*/  BAR.SYNC.DEFER_BLOCKING 0x0 ;  /* 0x0000000000007b1d */ /* 0x000fec0000010000 */
[----:B------:R-:W3:Y:S02]  /*1ee0*/  SYNCS.PHASECHK.TRANS64.TRYWAIT P1, [UR9+0x20010], RZ ;  /* 0x020010ffff0075a7 */ /* 0x000ee40008021109 */
[----:B--23--:R-:W-:Y:S05]  /*1ef0*/  @!P1 BRA `(.L_x_58) ;  /* 0x0000001000809947 */ /* 0x00cfea0003800000 */
.L_x_71:
[----:B------:R-:W-:Y:S01]  /*1f00*/  IMAD.MOV.U32 R2, RZ, RZ, RZ ;  /* 0x000000ffff027224 */ /* 0x000fe200078e00ff */
[----:B------:R-:W-:Y:S06]  /*1f10*/  @!P0 BRA `(.L_x_55) ;  /* 0x0000000400d08947 */ /* 0x000fec0003800000 */
[----:B------:R-:W2:Y:S01]  /*1f20*/  LDCU UR44, c[0x0][0x3a0] ;  /* 0x00007400ff2c77ac */ /* 0x000ea20008000800 */
[----:B------:R-:W-:Y:S01]  /*1f30*/  UMOV UR45, 0x80 ;  /* 0x00000080002d7882 */ /* 0x000fe20000000000 */
[----:B------:R-:W-:-:S05]  /*1f40*/  UMOV UR13, 0x1 ;  /* 0x00000001000d7882 */ /* 0x000fca0000000000 */
.L_x_62:
[----:B------:R-:W-:Y:S01]  /*1f50*/  BAR.SYNC.DEFER_BLOCKING 0x0 ;  /* 0x0000000000007b1d */ /* 0x000fe20000010000 */
[----:B------:R-:W-:Y:S01]  /*1f60*/  ULEA UR46, UR13, UR9, 0x3 ;  /* 0x000000090d2e7291 */ /* 0x000fe2000f8e18ff */
[----:B------:R-:W-:Y:S01]  /*1f70*/  @!P3 IMAD.MOV.U32 R3, RZ, RZ, 0x10000 ;  /* 0x00010000ff03b424 */ /* 0x000fe200078e00ff */
[----:B------:R-:W-:Y:S01]  /*1f80*/  ELECT P1, URZ, PT ;  /* 0x0000000000ff782f */ /* 0x000fe20003820000 */
[----:B------:R-:W-:-:S03]  /*1f90*/  ULEA UR4, UR13, UR9, 0xf ;  /* 0x000000090d047291 */ /* 0x000fc6000f8e78ff */
[----:B------:R-:W-:Y:S01]  /*1fa0*/  ISETP.LT.U32.AND P1, PT, R132, 0x40, P1 ;  /* 0x000000408400780c */ /* 0x000fe20000f21070 */
[----:B------:R-:W-:Y:S01]  /*1fb0*/  ULOP3.LUT UR22, UR12, 0x1, URZ, 0xc0, !UPT ;  /* 0x000000010c167892 */ /* 0x000fe2000f8ec0ff */
[----:B------:R-:W-:-:S03]  /*1fc0*/  ELECT P0, URZ, PT ;  /* 0x0000000000ff782f */ /* 0x000fc60003800000 */
[----:B------:R-:W-:Y:S02]  /*1fd0*/  ULEA UR20, UR22, UR4, 0xe ;  /* 0x0000000416147291 */ /* 0x000fe4000f8e70ff */
[----:B------:R-:W-:Y:S01]  /*1fe0*/  ULEA UR22, UR22, UR45, 0x6 ;  /* 0x0000002d16167291 */ /* 0x000fe2000f8e30ff */
[----:B------:R-:W-:-:S05]  /*1ff0*/  ISETP.LT.U32.AND P0, PT, R132, 0x40, P0 ;  /* 0x000000408400780c */ /* 0x000fca0000701070 */
[----:B------:R-:W-:Y:S01]  /*2000*/  VOTEU.ANY UP0, P1 ;  /* 0x0000000000ff7886 */ /* 0x000fe20000800100 */
[----:B------:R-:W-:Y:S01]  /*2010*/  UMOV UR26, UR22 ;  /* 0x00000016001a7c82 */ /* 0x000fe20008000000 */
[----:B------:R3:W-:Y:S01]  /*2020*/  @!P3 SYNCS.ARRIVE.TRANS64 RZ, [UR46+0x20000], R3 ;  /* 0x02000003ffffb9a7 */ /* 0x0007e2000800002e */
[----:B------:R5:W-:Y:S06]  /*2030*/  MEMBAR.ALL.CTA ;  /* 0x0000000000007992 */ /* 0x000bec0000008000 */
[----:B-----5:R-:W5:Y:S01]  /*2040*/  FENCE.VIEW.ASYNC.S ;  /* 0x00000000000073c6 */ /* 0x020f620000000000 */
[----:B------:R-:W-:Y:S01]  /*2050*/  @UP0 UIADD3 UR21, UPT, UPT, UR46, 0x20000, URZ ;  /* 0x000200002e150890 */ /* 0x000fe2000fffe0ff */
[----:B-----5:R-:W-:Y:S01]  /*2060*/  VOTEU.ANY UP0, P1 ;  /* 0x0000000000ff7886 */ /* 0x020fe20000800100 */
[----:B------:R-:W-:Y:S01]  /*2070*/  VOTEU.ANY UP1, P0 ;  /* 0x0000000000ff7886 */ /* 0x000fe20000020100 */
[----:B---3--:R-:W-:-:S04]  /*2080*/  IMAD.U32 R3, R2, -0x80000000, RZ ;  /* 0x8000000002037824 */ /* 0x008fc800078e00ff */
        /* <DEDUP_REMOVED lines=9> */
[----:B------:R-:W5:Y:S02]  /*2120*/  SYNCS.PHASECHK.TRANS64.TRYWAIT P0, [UR46+0x20000], R3 ;  /* 0x02000003ff0075a7 */ /* 0x000f64000800112e */
[----:B---3-5:R-:W-:Y:S05]  /*2130*/  @!P0 BRA `(.L_x_59) ;  /* 0x0000000c00fc8947 */ /* 0x028fea0003800000 */
.L_x_72:
        /* <DEDUP_REMOVED lines=11> */
[----:B------:R-:W-:Y:S02]  /*21f0*/  UIADD3 UR60, UP3, UPT, UR18, 0x2, URZ ;  /* 0x00000002123c7890 */ /* 0x000fe4000ff7e0ff */
[----:B------:R-:W-:Y:S02]  /*2200*/  UIADD3 UR62, UP4, UPT, UR18, 0x4, URZ ;  /* 0x00000004123e7890 */ /* 0x000fe4000ff9e0ff */
[----:B------:R-:W-:Y:S02]  /*2210*/  UIADD3.X UR5, UPT, UPT, UR5, 0x40004040, URZ, UP0, !UPT ;  /* 0x4000404005057890 */ /* 0x000fe400087fe4ff */
[----:B------:R-:W-:Y:S02]  /*2220*/  UIADD3 UR64, UP5, UPT, UR18, 0x3fe, URZ ;  /* 0x000003fe12407890 */ /* 0x000fe4000ffbe0ff */
[----:B------:R-:W-:-:S02]  /*2230*/  UIADD3 UR66, UP0, UPT, UR18, 0x400, URZ ;  /* 0x0000040012427890 */ /* 0x000fc4000ff1e0ff */
[----:B------:R-:W-:Y:S02]  /*2240*/  UIADD3 UR68, UP1, UPT, UR18, 0x402, URZ ;  /* 0x0000040212447890 */ /* 0x000fe4000ff3e0ff */
[----:B------:R-:W-:Y:S02]  /*2250*/  UIADD3.X UR61, UPT, UPT, UR19, URZ, URZ, UP3, !UPT ;  /* 0x000000ff133d7290 */ /* 0x000fe40009ffe4ff */
[----:B------:R-:W-:Y:S02]  /*2260*/  UIADD3 UR38, UP2, UPT, UR18, 0x404, URZ ;  /* 0x0000040412267890 */ /* 0x000fe4000ff5e0ff */
[----:B------:R-:W-:Y:S02]  /*2270*/  UIADD3 UR28, UP3, UPT, UR4, 0x2, URZ ;  /* 0x00000002041c7890 */ /* 0x000fe4000ff7e0ff */
[----:B------:R-:W-:Y:S02]  /*2280*/  UIADD3.X UR63, UPT, UPT, UR19, URZ, URZ, UP4, !UPT ;  /* 0x000000ff133f7290 */ /* 0x000fe4000a7fe4ff */
[----:B------:R-:W-:-:S02]  /*2290*/  UIADD3 UR30, UP4, UPT, UR4, 0x4, URZ ;  /* 0x00000004041e7890 */ /* 0x000fc4000ff9e0ff */
[----:B------:R-:W-:Y:S02]  /*22a0*/  UIADD3.X UR65, UPT, UPT, UR19, URZ, URZ, UP5, !UPT ;  /* 0x000000ff13417290 */ /* 0x000fe4000affe4ff */
[----:B------:R-:W-:Y:S02]  /*22b0*/  UIADD3 UR32, UP5, UPT, UR4, 0x3fe, URZ ;  /* 0x000003fe04207890 */ /* 0x000fe4000ffbe0ff */
[----:B------:R-:W-:Y:S02]  /*22c0*/  UIADD3.X UR67, UPT, UPT, UR19, URZ, URZ, UP0, !UPT ;  /* 0x000000ff13437290 */ /* 0x000fe400087fe4ff */
[----:B------:R-:W-:Y:S02]  /*22d0*/  UIADD3 UR34, UP0, UPT, UR4, 0x400, URZ ;  /* 0x0000040004227890 */ /* 0x000fe4000ff1e0ff */
[----:B------:R-:W-:Y:S02]  /*22e0*/  UIADD3.X UR69, UPT, UPT, UR19, URZ, URZ, UP1, !UPT ;  /* 0x000000ff13457290 */ /* 0x000fe40008ffe4ff */
[----:B------:R-:W-:-:S02]  /*22f0*/  UIADD3 UR36, UP1, UPT, UR4, 0x402, URZ ;  /* 0x0000040204247890 */ /* 0x000fc4000ff3e0ff */
[----:B------:R-:W-:Y:S02]  /*2300*/  UIADD3.X UR39, UPT, UPT, UR19, URZ, URZ, UP2, !UPT ;  /* 0x000000ff13277290 */ /* 0x000fe400097fe4ff */
[----:B------:R-:W-:Y:S02]  /*2310*/  UIADD3.X UR29, UPT, UPT, UR5, URZ, URZ, UP3, !UPT ;  /* 0x000000ff051d7290 */ /* 0x000fe40009ffe4ff */
[----:B------:R-:W-:Y:S02]  /*2320*/  UIADD3 UR40, UP2, UPT, UR4, 0x404, URZ ;  /* 0x0000040404287890 */ /* 0x000fe4000ff5e0ff */
[----:B------:R-:W-:Y:S02]  /*2330*/  UIADD3.X UR31, UPT, UPT, UR5, URZ, URZ, UP4, !UPT ;  /* 0x000000ff051f7290 */ /* 0x000fe4000a7fe4ff */
[----:B------:R-:W-:Y:S02]  /*2340*/  UIADD3.X UR33, UPT, UPT, UR5, URZ, URZ, UP5, !UPT ;  /* 0x000000ff05217290 */ /* 0x000fe4000affe4ff */
[----:B------:R-:W-:-:S02]  /*2350*/  UIADD3.X UR35, UPT, UPT, UR5, URZ, URZ, UP0, !UPT ;  /* 0x000000ff05237290 */ /* 0x000fc400087fe4ff */
[----:B------:R-:W-:Y:S01]  /*2360*/  UIADD3.X UR37, UPT, UPT, UR5, URZ, URZ, UP1, !UPT ;  /* 0x000000ff05257290 */ /* 0x000fe20008ffe4ff */
[----:B------:R-:W-:Y:S01]  /*2370*/  UMOV UR14, 0x0 ;  /* 0x00000000000e7882 */ /* 0x000fe20000000000 */
[----:B------:R-:W-:Y:S01]  /*2380*/  UMOV UR15, 0x8200010 ;  /* 0x08200010000f7882 */ /* 0x000fe20000000000 */
[----:B------:R-:W-:Y:S01]  /*2390*/  UMOV UR17, 0x40004040 ;  /* 0x4000404000117882 */ /* 0x000fe20000000000 */
[----:B------:R-:W-:Y:S01]  /*23a0*/  UMOV UR25, 0x40004040 ;  /* 0x4000404000197882 */ /* 0x000fe20000000000 */
[----:B------:R-:W-:Y:S01]  /*23b0*/  UIADD3.X UR41, UPT, UPT, UR5, URZ, URZ, UP2, !UPT ;  /* 0x000000ff05297290 */ /* 0x000fe200097fe4ff */
[----:B------:R3:W-:Y:S01]  /*23c0*/  UTCHMMA gdesc[UR16], gdesc[UR24], tmem[UR8], tmem[UR14], idesc[UR15], UPT ;  /* 0x00ff0e18100075ea */ /* 0x0007e2000b800008 */
[----:B------:R-:W-:Y:S01]  /*23d0*/  UMOV UR20, 0x0 ;  /* 0x0000000000147882 */ /* 0x000fe20000000000 */
[----:B------:R-:W-:Y:S01]  /*23e0*/  UMOV UR21, 0x8200010 ;  /* 0x0820001000157882 */ /* 0x000fe20000000000 */
[----:B------:R-:W-:Y:S01]  /*23f0*/  UMOV UR48, 0x0 ;  /* 0x0000000000307882 */ /* 0x000fe20000000000 */
[----:B------:R-:W-:Y:S01]  /*2400*/  UMOV UR49, 0x8200010 ;  /* 0x0820001000317882 */ /* 0x000fe20000000000 */
        /* <DEDUP_REMOVED lines=18> */
.L_x_60:
[----:B------:R-:W-:Y:S01]  /*2530*/  ELECT P0, URZ, PT ;  /* 0x0000000000ff782f */ /* 0x000fe20003800000 */
[----:B---3--:R-:W-:-:S03]  /*2540*/  UIADD3 UR4, UPT, UPT, UR46, 0x20010, URZ ;  /* 0x000200102e047890 */ /* 0x008fc6000fffe0ff */
[----:B------:R-:W-:Y:S01]  /*2550*/  ISETP.LT.U32.AND P0, PT, R132, 0x20, P0 ;  /* 0x000000208400780c */ /* 0x000fe20000701070 */
[----:B------:R-:W-:-:S12]  /*2560*/  UMOV UR5, URZ ;  /* 0x000000ff00057c82 */ /* 0x000fd80008000000 */
[----:B------:R-:W-:Y:S01]  /*2570*/  VOTEU.ANY UP0, P0 ;  /* 0x0000000000ff7886 */ /* 0x000fe20000000100 */
[----:B------:R-:W-:-:S04]  /*2580*/  VOTEU.ANY UP1, P0 ;  /* 0x0000000000ff7886 */ /* 0x000fc80000020100 */
[----:B------:R-:W-:Y:S02]  /*2590*/  @UP0 UMOV UR4, UR4 ;  /* 0x0000000400040c82 */ /* 0x000fe40008000000 */
[----:B------:R3:W-:Y:S01]  /*25a0*/  @UP1 UTCBAR [UR4], URZ ;  /* 0x000000ff040013e9 */ /* 0x0007e200080000ff */
[----:B------:R-:W-:Y:S06]  /*25b0*/  BAR.SYNC.DEFER_BLOCKING 0x0 ;  /* 0x0000000000007b1d */ /* 0x000fec0000010000 */
[----:B------:R-:W5:Y:S02]  /*25c0*/  SYNCS.PHASECHK.TRANS64.TRYWAIT P0, [UR46+0x20010], R3 ;  /* 0x02001003ff0075a7 */ /* 0x000f64000800112e */
[----:B---3-5:R-:W-:Y:S05]  /*25d0*/  @!P0 BRA `(.L_x_61) ;  /* 0x0000000800e08947 */ /* 0x028fea0003800000 */
.L_x_73:
[----:B------:R-:W-:Y:S02]  /*25e0*/  UIADD3 UR13, UPT, UPT, UR13, 0x1, URZ ;  /* 0x000000010d0d7890 */ /* 0x000fe4000fffe0ff */
[----:B------:R-:W-:Y:S02]  /*25f0*/  UIADD3 UR45, UPT, UPT, UR45, 0x80, URZ ;  /* 0x000000802d2d7890 */ /* 0x000fe4000fffe0ff */
[----:B------:R-:W-:-:S04]  /*2600*/  UISETP.NE.U32.AND UP0, UPT, UR13, 0x2, UPT ;  /* 0x000000020d00788c */ /* 0x000fc8000bf05070 */
[----:B------:R-:W-:Y:S02]  /*2610*/  USEL UR13, UR13, URZ, UP0 ;  /* 0x000000ff0d0d7287 */ /* 0x000fe40008000000 */
[----:B------:R-:W-:Y:S02]  /*2620*/  USEL UR4, URZ, 0x1, UP0 ;  /* 0x00000001ff047887 */ /* 0x000fe40008000000 */
[----:B--2---:R-:W-:-:S04]  /*2630*/  UISETP.GE.AND UP0, UPT, UR45, UR44, UPT ;  /* 0x0000002c2d00728c */ /* 0x004fc8000bf06270 */
[----:B------:R-:W-:-:S05]  /*2640*/  LOP3.LUT R2, R2, UR4, RZ, 0x3c, !PT ;  /* 0x0000000402027c12 */ /* 0x000fca000f8e3cff */
[----:B------:R-:W-:Y:S05]  /*2650*/  BRA.U !UP0, `(.L_x_62) ;  /* 0xfffffff9083c7547 */ /* 0x000fea000b83ffff */
.L_x_55:
[----:B-----5:R-:W-:Y:S06]  /*2660*/  BAR.SYNC.DEFER_BLOCKING 0x0 ;  /* 0x0000000000007b1d */ /* 0x020fec0000010000 */
[----:B------:R-:W-:Y:S04]  /*2670*/  BSSY.RECONVERGENT B5, `(.L_x_63) ;  /* 0x0000004000057945 */ /* 0x000fe80003800200 */
[----:B------:R-:W-:Y:S05]  /*2680*/  @P3 BRA `(.L_x_64) ;  /* 0x0000000000083947 */ /* 0x000fea0003800000 */
[----:B------:R-:W2:Y:S02]  /*2690*/  SYNCS.CCTL.IV [UR9+0x20000] ;  /* 0x02000000ff0079b1 */ /* 0x000ea40008000009 */
[----:B--2---:R-:W2:Y:S02]  /*26a0*/  SYNCS.CCTL.IV [UR9+0x20010] ;  /* 0x02001000ff0079b1 */ /* 0x004ea40008000009 */
.L_x_64:
[----:B------:R-:W-:Y:S05]  /*26b0*/  BSYNC.RECONVERGENT B5 ;  /* 0x0000000000057941 */ /* 0x000fea0003800200 */
.L_x_63:
[----:B--2---:R-:W-:Y:S06]  /*26c0*/  BAR.SYNC.DEFER_BLOCKING 0x0 ;  /* 0x0000000000007b1d */ /* 0x004fec0000010000 */
[----:B------:R-:W-:Y:S04]  /*26d0*/  BSSY.RECONVERGENT B5, `(.L_x_65) ;  /* 0x0000004000057945 */ /* 0x000fe80003800200 */
[----:B------:R-:W-:Y:S05]  /*26e0*/  @P3 BRA `(.L_x_66) ;  /* 0x0000000000083947 */ /* 0x000fea0003800000 */
[----:B------:R-:W2:Y:S02]  /*26f0*/  SYNCS.CCTL.IV [UR9+0x20008] ;  /* 0x02000800ff0079b1 */ /* 0x000ea40008000009 */
[----:B--2---:R-:W2:Y:S02]  /*2700*/  SYNCS.CCTL.IV [UR9+0x20018] ;  /* 0x02001800ff0079b1 */ /* 0x004ea40008000009 */
.L_x_66:
[----:B------:R-:W-:Y:S05]  /*2710*/  BSYNC.RECONVERGENT B5 ;  /* 0x0000000000057941 */ /* 0x000fea0003800200 */
.L_x_65:
[----:B------:R-:W-:Y:S01]  /*2720*/  USHF.L.U32 UR4, UR12, 0x15, URZ ;  /* 0x000000150c047899 */ /* 0x000fe200080006ff */
[C---:B------:R-:W-:Y:S01]  /*2730*/  IMAD.SHL.U32 R2, R0.reuse, 0x80, RZ ;  /* 0x0000008000027824 */ /* 0x040fe200078e00ff */
[----:B------:R-:W-:Y:S01]  /*2740*/  ELECT P0, URZ, PT ;  /* 0x0000000000ff782f */ /* 0x000fe20003800000 */
[----:B------:R-:W-:Y:S01]  /*2750*/  IMAD.SHL.U32 R3, R0, 0x10, RZ ;  /* 0x0000001000037824 */ /* 0x000fe200078e00ff */
[----:B------:R-:W-:Y:S02]  /*2760*/  ULOP3.LUT UR4, UR4, 0x600000, URZ, 0xc0, !UPT ;  /* 0x0060000004047892 */ /* 0x000fe4000f8ec0ff */
[----:B------:R-:W-:Y:S01]  /*2770*/  LOP3.LUT R0, R2, 0x3f80, RZ, 0xc0, !PT ;  /* 0x00003f8002007812 */ /* 0x000fe200078ec0ff */
[----:B------:R-:W-:Y:S01]  /*2780*/  ULOP3.LUT UR12, UR12, 0x1, URZ, 0xc0, !UPT ;  /* 0x000000010c0c7892 */ /* 0x000fe2000f8ec0ff */
[----:B------:R-:W-:Y:S01]  /*2790*/  ISETP.LT.U32.AND P0, PT, R132, 0x40, P0 ;  /* 0x000000408400780c */ /* 0x000fe20000701070 */
[----:B------:R-:W-:Y:S01]  /*27a0*/  UIADD3 UR4, UPT, UPT, UR8, UR4, URZ ;  /* 0x0000000408047290 */ /* 0x000fe2000fffe0ff */
[----:B------:R-:W-:Y:S01]  /*27b0*/  LOP3.LUT R0, R0, 0x70, R3, 0xf8, !PT ;  /* 0x0000007000007812 */ /* 0x000fe200078ef803 */
[----:B------:R-:W-:-:S02]  /*27c0*/  ULEA UR13, UR12, UR27, 0x6 ;  /* 0x0000001b0c0d7291 */ /* 0x000fc4000f8e30ff */
[----:B------:R-:W-:Y:S01]  /*27d0*/  ULEA UR12, UR12, UR9, 0xe ;  /* 0x000000090c0c7291 */ /* 0x000fe2000f8e70ff */
[C---:B------:R-:W-:Y:S01]  /*27e0*/  LOP3.LUT R2, R0.reuse, 0x10, RZ, 0x3c, !PT ;  /* 0x0000001000027812 */ /* 0x040fe200078e3cff */
[----:B------:R-:W-:Y:S01]  /*27f0*/  UMOV UR14, UR23 ;  /* 0x00000017000e7c82 */ /* 0x000fe20008000000 */
[----:B------:R-:W-:Y:S02]  /*2800*/  LOP3.LUT R3, R0, 0x20, RZ, 0x3c, !PT ;  /* 0x0000002000037812 */ /* 0x000fe400078e3cff */
[----:B----4-:R-:W3:Y:S01]  /*2810*/  LDTM.x128 R4, tmem[UR4] ;  /* 0x00000004000479ee */ /* 0x010ee200083c0000 */
[----:B------:R-:W-:Y:S02]  /*2820*/  NOP ;  /* 0x0000000000007918 */ /* 0x000fe40000000000 */
[----:B---3--:R-:W-:Y:S01]  /*2830*/  VOTEU.ANY UP1, P0 ;  /* 0x0000000000ff7886 */ /* 0x008fe20000020100 */
[----:B------:R-:W-:Y:S01]  /*2840*/  VOTEU.ANY UP0, P0 ;  /* 0x0000000000ff7886 */ /* 0x000fe20000000100 */
[----:B------:R-:W-:-:S02]  /*2850*/  F2FP.F16.F32.PACK_AB R4, R5, R4 ;  /* 0x000000040504723e */ /* 0x000fc400000000ff */
[----:B------:R-:W-:Y:S02]  /*2860*/  F2FP.F16.F32.PACK_AB R68, R69, R68 ;  /* 0x000000444544723e */ /* 0x000fe400000000ff */
[----:B------:R-:W-:Y:S02]  /*2870*/  F2FP.F16.F32.PACK_AB R5, R7, R6 ;  /* 0x000000060705723e */ /* 0x000fe400000000ff */
[----:B------:R-:W-:Y:S02]  /*2880*/  F2FP.F16.F32.PACK_AB R12, R13, R12 ;  /* 0x0000000c0d0c723e */ /* 0x000fe400000000ff */
[----:B------:R-:W-:Y:S02]  /*2890*/  F2FP.F16.F32.PACK_AB R69, R71, R70 ;  /* 0x000000464745723e */ /* 0x000fe400000000ff */
[----:B------:R-:W-:Y:S02]  /*28a0*/  F2FP.F16.F32.PACK_AB R76, R77, R76 ;  /* 0x0000004c4d4c723e */ /* 0x000fe400000000ff */
[----:B------:R-:W-:-:S02]  /*28b0*/  F2FP.F16.F32.PACK_AB R6, R9, R8 ;  /* 0x000000080906723e */ /* 0x000fc400000000ff */
[----:B------:R-:W-:Y:S02]  /*28c0*/  F2FP.F16.F32.PACK_AB R7, R11, R10 ;  /* 0x0000000a0b07723e */ /* 0x000fe400000000ff */
[----:B------:R-:W-:Y:S02]  /*28d0*/  F2FP.F16.F32.PACK_AB R13, R15, R14 ;  /* 0x0000000e0f0d723e */ /* 0x000fe400000000ff */
[----:B------:R-:W-:Y:S01]  /*28e0*/  F2FP.F16.F32.PACK_AB R20, R21, R20 ;  /* 0x000000141514723e */ /* 0x000fe200000000ff */
[----:B--2---:R2:W-:Y:S01]  /*28f0*/  STS.128 [R0+UR9], R4 ;  /* 0x0000000400007988 */ /* 0x0045e20008000c09 */
[----:B------:R-:W-:Y:S02]  /*2900*/  F2FP.F16.F32.PACK_AB R70, R73, R72 ;  /* 0x000000484946723e */ /* 0x000fe400000000ff */
[----:B------:R-:W-:Y:S02]  /*2910*/  F2FP.F16.F32.PACK_AB R71, R75, R74 ;  /* 0x0000004a4b47723e */ /* 0x000fe400000000ff */
[----:B------:R-:W-:-:S02]  /*2920*/  F2FP.F16.F32.PACK_AB R77, R79, R78 ;  /* 0x0000004e4f4d723e */ /* 0x000fc400000000ff */
[----:B------:R-:W-:Y:S01]  /*2930*/  F2FP.F16.F32.PACK_AB R84, R85, R84 ;  /* 0x000000545554723e */ /* 0x000fe200000000ff */
[----:B------:R3:W-:Y:S01]  /*2940*/  STS.128 [R0+UR9+0x4000], R68 ;  /* 0x0040004400007988 */ /* 0x0007e20008000c09 */
[----:B------:R-:W-:Y:S02]  /*2950*/  F2FP.F16.F32.PACK_AB R14, R17, R16 ;  /* 0x00000010110e723e */ /* 0x000fe400000000ff */
[----:B------:R-:W-:Y:S02]  /*2960*/  F2FP.F16.F32.PACK_AB R15, R19, R18 ;  /* 0x00000012130f723e */ /* 0x000fe400000000ff */
[----:B------:R-:W-:Y:S02]  /*2970*/  F2FP.F16.F32.PACK_AB R21, R23, R22 ;  /* 0x000000161715723e */ /* 0x000fe400000000ff */
[----:B------:R-:W-:Y:S01]  /*2980*/  F2FP.F16.F32.PACK_AB R28, R29, R28 ;  /* 0x0000001c1d1c723e */ /* 0x000fe200000000ff */
[----:B------:R4:W-:Y:S01]  /*2990*/  STS.128 [R2+UR9], R12 ;  /* 0x0000000c02007988 */ /* 0x0009e20008000c09 */
[----:B------:R-:W-:-:S02]  /*29a0*/  F2FP.F16.F32.PACK_AB R78, R81, R80 ;  /* 0x00000050514e723e */ /* 0x000fc400000000ff */
[----:B------:R-:W-:Y:S02]  /*29b0*/  F2FP.F16.F32.PACK_AB R79, R83, R82 ;  /* 0x00000052534f723e */ /* 0x000fe400000000ff */
[----:B------:R-:W-:Y:S02]  /*29c0*/  F2FP.F16.F32.PACK_AB R85, R87, R86 ;  /* 0x000000565755723e */ /* 0x000fe400000000ff */
[----:B------:R-:W-:Y:S01]  /*29d0*/  F2FP.F16.F32.PACK_AB R92, R93, R92 ;  /* 0x0000005c5d5c723e */ /* 0x000fe200000000ff */
[----:B------:R4:W-:Y:S01]  /*29e0*/  STS.128 [R2+UR9+0x4000], R76 ;  /* 0x0040004c02007988 */ /* 0x0009e20008000c09 */
[----:B------:R-:W-:Y:S02]  /*29f0*/  F2FP.F16.F32.PACK_AB R22, R25, R24 ;  /* 0x000000181916723e */ /* 0x000fe400000000ff */
[----:B------:R-:W-:Y:S02]  /*2a00*/  F2FP.F16.F32.PACK_AB R23, R27, R26 ;  /* 0x0000001a1b17723e */ /* 0x000fe400000000ff */
[----:B------:R-:W-:-:S02]  /*2a10*/  F2FP.F16.F32.PACK_AB R29, R31, R30 ;  /* 0x0000001e1f1d723e */ /* 0x000fc400000000ff */
[----:B------:R-:W-:Y:S01]  /*2a20*/  F2FP.F16.F32.PACK_AB R36, R37, R36 ;  /* 0x000000242524723e */ /* 0x000fe200000000ff */
[----:B------:R4:W-:Y:S01]  /*2a30*/  STS.128 [R3+UR9], R20 ;  /* 0x0000001403007988 */ /* 0x0009e20008000c09 */
[----:B------:R-:W-:Y:S02]  /*2a40*/  F2FP.F16.F32.PACK_AB R86, R89, R88 ;  /* 0x000000585956723e */ /* 0x000fe400000000ff */
[----:B------:R-:W-:Y:S02]  /*2a50*/  F2FP.F16.F32.PACK_AB R87, R91, R90 ;  /* 0x0000005a5b57723e */ /* 0x000fe400000000ff */
[----:B------:R-:W-:Y:S02]  /*2a60*/  F2FP.F16.F32.PACK_AB R93, R95, R94 ;  /* 0x0000005e5f5d723e */ /* 0x000fe400000000ff */
[----:B------:R-:W-:Y:S01]  /*2a70*/  F2FP.F16.F32.PACK_AB R100, R101, R100 ;  /* 0x000000646564723e */ /* 0x000fe200000000ff */
[----:B------:R4:W-:Y:S01]  /*2a80*/  STS.128 [R3+UR9+0x4000], R84 ;  /* 0x0040005403007988 */ /* 0x0009e20008000c09 */
        /* <DEDUP_REMOVED lines=8> */
[----:B------:R-:W-:Y:S02]  /*2b10*/  LOP3.LUT R8, R0, 0x30, RZ, 0x3c, !PT ;  /* 0x0000003000087812 */ /* 0x000fe400078e3cff */
[----:B------:R-:W-:Y:S02]  /*2b20*/  F2FP.F16.F32.PACK_AB R38, R41, R40 ;  /* 0x000000282926723e */ /* 0x000fe400000000ff */
[----:B------:R-:W-:Y:S01]  /*2b30*/  F2FP.F16.F32.PACK_AB R39, R43, R42 ;  /* 0x0000002a2b27723e */ /* 0x000fe200000000ff */
[----:B------:R4:W-:Y:S01]  /*2b40*/  STS.128 [R8+UR9], R28 ;  /* 0x0000001c08007988 */ /* 0x0009e20008000c09 */
[----:B------:R-:W-:Y:S02]  /*2b50*/  F2FP.F16.F32.PACK_AB R45, R47, R46 ;  /* 0x0000002e2f2d723e */ /* 0x000fe400000000ff */
[----:B------:R-:W-:Y:S01]  /*2b60*/  F2FP.F16.F32.PACK_AB R52, R53, R52 ;  /* 0x000000343534723e */ /* 0x000fe200000000ff */
[----:B------:R4:W-:Y:S01]  /*2b70*/  STS.128 [R8+UR9+0x4000], R92 ;  /* 0x0040005c08007988 */ /* 0x0009e20008000c09 */
[----:B------:R-:W-:-:S02]  /*2b80*/  F2FP.F16.F32.PACK_AB R102, R105, R104 ;  /* 0x000000686966723e */ /* 0x000fc400000000ff */
[----:B------:R-:W-:Y:S02]  /*2b90*/  F2FP.F16.F32.PACK_AB R103, R107, R106 ;  /* 0x0000006a6b67723e */ /* 0x000fe400000000ff */
[----:B------:R-:W-:Y:S02]  /*2ba0*/  F2FP.F16.F32.PACK_AB R109, R111, R110 ;  /* 0x0000006e6f6d723e */ /* 0x000fe400000000ff */
[----:B------:R-:W-:Y:S02]  /*2bb0*/  F2FP.F16.F32.PACK_AB R116, R117, R116 ;  /* 0x000000747574723e */ /* 0x000fe400000000ff */
[----:B------:R-:W-:Y:S02]  /*2bc0*/  LOP3.LUT R9, R0, 0x40, RZ, 0x3c, !PT ;  /* 0x0000004000097812 */ /* 0x000fe400078e3cff */
[----:B------:R-:W-:Y:S02]  /*2bd0*/  F2FP.F16.F32.PACK_AB R46, R49, R48 ;  /* 0x00000030312e723e */ /* 0x000fe400000000ff */
[----:B------:R-:W-:Y:S01]  /*2be0*/  F2FP.F16.F32.PACK_AB R47, R51, R50 ;  /* 0x00000032332f723e */ /* 0x000fe200000000ff */
[----:B------:R4:W-:Y:S01]  /*2bf0*/  STS.128 [R9+UR9], R36 ;  /* 0x0000002409007988 */ /* 0x0009e20008000c09 */
[----:B------:R-:W-:-:S02]  /*2c00*/  F2FP.F16.F32.PACK_AB R53, R55, R54 ;  /* 0x000000363735723e */ /* 0x000fc400000000ff */
[----:B------:R-:W-:Y:S01]  /*2c10*/  F2FP.F16.F32.PACK_AB R60, R61, R60 ;  /* 0x0000003c3d3c723e */ /* 0x000fe200000000ff */
[----:B------:R4:W-:Y:S01]  /*2c20*/  STS.128 [R9+UR9+0x4000], R100 ;  /* 0x0040006409007988 */ /* 0x0009e20008000c09 */
[----:B------:R-:W-:Y:S02]  /*2c30*/  F2FP.F16.F32.PACK_AB R110, R113, R112 ;  /* 0x00000070716e723e */ /* 0x000fe400000000ff */
[----:B------:R-:W-:Y:S02]  /*2c40*/  F2FP.F16.F32.PACK_AB R111, R115, R114 ;  /* 0x00000072736f723e */ /* 0x000fe400000000ff */
[----:B------:R-:W-:Y:S02]  /*2c50*/  F2FP.F16.F32.PACK_AB R117, R119, R118 ;  /* 0x000000767775723e */ /* 0x000fe400000000ff */
[----:B------:R-:W-:Y:S02]  /*2c60*/  F2FP.F16.F32.PACK_AB R124, R125, R124 ;  /* 0x0000007c7d7c723e */ /* 0x000fe400000000ff */
[----:B------:R-:W-:-:S02]  /*2c70*/  LOP3.LUT R10, R0, 0x50, RZ, 0x3c, !PT ;  /* 0x00000050000a7812 */ /* 0x000fc400078e3cff */
[----:B------:R-:W-:Y:S02]  /*2c80*/  F2FP.F16.F32.PACK_AB R54, R57, R56 ;  /* 0x000000383936723e */ /* 0x000fe400000000ff */
[----:B------:R-:W-:Y:S01]  /*2c90*/  F2FP.F16.F32.PACK_AB R55, R59, R58 ;  /* 0x0000003a3b37723e */ /* 0x000fe200000000ff */
[----:B------:R4:W-:Y:S01]  /*2ca0*/  STS.128 [R10+UR9], R44 ;  /* 0x0000002c0a007988 */ /* 0x0009e20008000c09 */
[----:B------:R-:W-:Y:S02]  /*2cb0*/  F2FP.F16.F32.PACK_AB R61, R63, R62 ;  /* 0x0000003e3f3d723e */ /* 0x000fe400000000ff */
[----:B------:R-:W-:Y:S01]  /*2cc0*/  F2FP.F16.F32.PACK_AB R118, R121, R120 ;  /* 0x000000787976723e */ /* 0x000fe200000000ff */
[----:B------:R4:W-:Y:S01]  /*2cd0*/  STS.128 [R10+UR9+0x4000], R108 ;  /* 0x0040006c0a007988 */ /* 0x0009e20008000c09 */
[----:B------:R-:W-:Y:S02]  /*2ce0*/  F2FP.F16.F32.PACK_AB R119, R123, R122 ;  /* 0x0000007a7b77723e */ /* 0x000fe400000000ff */
[----:B------:R-:W-:-:S02]  /*2cf0*/  F2FP.F16.F32.PACK_AB R125, R127, R126 ;  /* 0x0000007e7f7d723e */ /* 0x000fc400000000ff */
[C---:B--2---:R-:W-:Y:S02]  /*2d00*/  LOP3.LUT R4, R0.reuse, 0x60, RZ, 0x3c, !PT ;  /* 0x0000006000047812 */ /* 0x044fe400078e3cff */
[----:B------:R-:W-:Y:S02]  /*2d10*/  F2FP.F16.F32.PACK_AB R62, R65, R64 ;  /* 0x00000040413e723e */ /* 0x000fe400000000ff */
[----:B------:R-:W-:Y:S01]  /*2d20*/  F2FP.F16.F32.PACK_AB R63, R67, R66 ;  /* 0x00000042433f723e */ /* 0x000fe200000000ff */
[----:B------:R4:W-:Y:S01]  /*2d30*/  STS.128 [R4+UR9], R52 ;  /* 0x0000003404007988 */ /* 0x0009e20008000c09 */
[----:B------:R-:W-:Y:S02]  /*2d40*/  F2FP.F16.F32.PACK_AB R126, R129, R128 ;  /* 0x00000080817e723e */ /* 0x000fe400000000ff */
[----:B------:R-:W-:Y:S01]  /*2d50*/  F2FP.F16.F32.PACK_AB R127, R131, R130 ;  /* 0x00000082837f723e */ /* 0x000fe200000000ff */
[----:B------:R4:W-:Y:S01]  /*2d60*/  STS.128 [R4+UR9+0x4000], R116 ;  /* 0x0040007404007988 */ /* 0x0009e20008000c09 */
[----:B---3--:R-:W-:-:S05]  /*2d70*/  LOP3.LUT R0, R0, 0x70, RZ, 0x3c, !PT ;  /* 0x0000007000007812 */ /* 0x008fca00078e3cff */
[----:B------:R4:W-:Y:S04]  /*2d80*/  STS.128 [R0+UR9], R60 ;  /* 0x0000003c00007988 */ /* 0x0009e80008000c09 */
[----:B------:R4:W-:Y:S01]  /*2d90*/  STS.128 [R0+UR9+0x4000], R124 ;  /* 0x0040007c00007988 */ /* 0x0009e20008000c09 */
[----:B------:R2:W-:Y:S06]  /*2da0*/  MEMBAR.ALL.CTA ;  /* 0x0000000000007992 */ /* 0x0005ec0000008000 */
[----:B--2---:R-:W2:Y:S02]  /*2db0*/  FENCE.VIEW.ASYNC.S ;  /* 0x00000000000073c6 */ /* 0x004ea40000000000 */
[----:B--2---:R-:W-:Y:S06]  /*2dc0*/  BAR.SYNC.DEFER_BLOCKING 0x0 ;  /* 0x0000000000007b1d */ /* 0x004fec0000010000 */
[----:B------:R4:W-:Y:S01]  /*2dd0*/  @UP1 UTMASTG.2D [UR12], [UR10] ;  /* 0x0000000c0a0013b5 */ /* 0x0009e20008008000 */
[----:B------:R0:W-:Y:S01]  /*2de0*/  UTMACMDFLUSH ;  /* 0x00000000000079b7 */ /* 0x0001e20000000000 */
[----:B------:R-:W-:-:S04]  /*2df0*/  DEPBAR.LE SB0, 0x0 ;  /* 0x000080000000791a */ /* 0x000fc80000000000 */
[----:B------:R-:W-:Y:S08]  /*2e00*/  BAR.SYNC.DEFER_BLOCKING 0x0 ;  /* 0x0000000000007b1d */ /* 0x000ff00000010000 */
[----:B------:R-:W-:Y:S06]  /*2e10*/  BAR.SYNC.DEFER_BLOCKING 0x0 ;  /* 0x0000000000007b1d */ /* 0x000fec0000010000 */
[----:B----4-:R-:W-:Y:S05]  /*2e20*/  @P2 BRA `(.L_x_67) ;  /* 0x0000000000a02947 */ /* 0x010fea0003800000 */
[----:B------:R-:W2:Y:S01]  /*2e30*/  S2UR UR5, SR_CgaCtaId ;  /* 0x00000000000579c3 */ /* 0x000ea20000008800 */
[----:B------:R-:W-:Y:S01]  /*2e40*/  NOP ;  /* 0x0000000000007918 */ /* 0x000fe20000000000 */
[----:B------:R-:W-:Y:S01]  /*2e50*/  UMOV UR4, 0x50 ;  /* 0x0000005000047882 */ /* 0x000fe20000000000 */
[----:B------:R-:W-:Y:S02]  /*2e60*/  IMAD.U32 R0, RZ, RZ, UR8 ;  /* 0x00000008ff007e24 */ /* 0x000fe4000f8e00ff */
[----:B------:R-:W-:Y:S02]  /*2e70*/  IMAD.MOV.U32 R3, RZ, RZ, 0xf ;  /* 0x0000000fff037424 */ /* 0x000fe400078e00ff */
[----:B------:R-:W-:Y:S01]  /*2e80*/  IMAD.MOV.U32 R7, RZ, RZ, 0x1 ;  /* 0x00000001ff077424 */ /* 0x000fe200078e00ff */
[----:B------:R-:W-:-:S04]  /*2e90*/  LOP3.LUT R0, R0, 0xffff, RZ, 0xc0, !PT ;  /* 0x0000ffff00007812 */ /* 0x000fc800078ec0ff */
[----:B------:R-:W-:-:S05]  /*2ea0*/  SHF.R.U32.HI R0, RZ, 0x5, R0 ;  /* 0x00000005ff007819 */ /* 0x000fca0000011600 */
[----:B------:R-:W-:Y:S01]  /*2eb0*/  VIADD R2, R0, 0x10 ;  /* 0x0000001000027836 */ /* 0x000fe20000000000 */
[----:B------:R-:W-:Y:S01]  /*2ec0*/  SHF.L.U32 R0, R3, R0, RZ ;  /* 0x0000000003007219 */ /* 0x000fe200000006ff */
[----:B--2---:R-:W-:-:S03]  /*2ed0*/  ULEA UR6, UR5, UR4, 0x18 ;  /* 0x0000000405067291 */ /* 0x004fc6000f8ec0ff */
[----:B------:R-:W-:-:S04]  /*2ee0*/  SHF.L.U32 R3, R7, R2, RZ ;  /* 0x0000000207037219 */ /* 0x000fc800000006ff */
[----:B------:R-:W-:Y:S02]  /*2ef0*/  LOP3.LUT R0, R3, R0, RZ, 0xfc, !PT ;  /* 0x0000000003007212 */ /* 0x000fe400078efcff */
[----:B------:R-:W2:Y:S02]  /*2f00*/  LDS R5, [UR6] ;  /* 0x00000006ff057984 */ /* 0x000ea40008000800 */
[C---:B------:R-:W-:Y:S02]  /*2f10*/  LOP3.LUT R2, R0.reuse, 0xffff, RZ, 0xc0, !PT ;  /* 0x0000ffff00027812 */ /* 0x040fe400078ec0ff */
[----:B--2---:R-:W-:-:S04]  /*2f20*/  LOP3.LUT R3, R0, 0xffff, R5, 0x80, !PT ;  /* 0x0000ffff00037812 */ /* 0x004fc800078e8005 */
[----:B------:R-:W-:-:S13]  /*2f30*/  ISETP.NE.AND P0, PT, R3, R2, PT ;  /* 0x000000020300720c */ /* 0x000fda0003f05270 */
[----:B------:R-:W-:Y:S05]  /*2f40*/  @P0 BRA `(.L_x_68) ;  /* 0x0000000000500947 */ /* 0x000fea0003800000 */
[----:B------:R-:W-:Y:S02]  /*2f50*/  SHF.R.U32.HI R5, RZ, 0x10, R5 ;  /* 0x00000010ff057819 */ /* 0x000fe40000011605 */
[----:B------:R-:W-:-:S04]  /*2f60*/  SHF.R.U32.HI R2, RZ, 0x10, R0 ;  /* 0x00000010ff027819 */ /* 0x000fc80000011600 */
[----:B------:R-:W-:-:S04]  /*2f70*/  LOP3.LUT R5, R5, R2, RZ, 0xc0, !PT ;  /* 0x0000000205057212 */ /* 0x000fc800078ec0ff */
[----:B------:R-:W-:-:S13]  /*2f80*/  ISETP.NE.AND P0, PT, R5, R2, PT ;  /* 0x000000020500720c */ /* 0x000fda0003f05270 */
[----:B------:R-:W-:Y:S05]  /*2f90*/  @P0 BRA `(.L_x_69) ;  /* 0x0000000000300947 */ /* 0x000fea0003800000 */
[----:B------:R-:W-:Y:S01]  /*2fa0*/  R2UR UR4, R0 ;  /* 0x00000000000472ca */ /* 0x000fe200000e0000 */
[----:B------:R-:W-:Y:S01]  /*2fb0*/  VOTEU.ANY UR5, UPT, PT ;  /* 0x0000000000057886 */ /* 0x000fe200038e0100 */
[----:B------:R-:W2:Y:S01]  /*2fc0*/  S2R R0, SR_LANEID ;  /* 0x0000000000007919 */ /* 0x000ea20000000000 */
[----:B------:R-:W-:-:S10]  /*2fd0*/  UFLO.U32 UR5, UR5 ;  /* 0x00000005000572bd */ /* 0x000fd400080e0000 */
[----:B------:R-:W-:-:S06]  /*2fe0*/  ULOP3.LUT UR4, URZ, UR4, URZ, 0x33, !UPT ;  /* 0x00000004ff047292 */ /* 0x000fcc000f8e33ff */
[----:B------:R-:W-:-:S04]  /*2ff0*/  IMAD.U32 R2, RZ, RZ, UR4 ;  /* 0x00000004ff027e24 */ /* 0x000fc8000f8e00ff */
[----:B------:R-:W3:Y:S02]  /*3000*/  REDUX UR7, R2 ;  /* 0x00000000020773c4 */ /* 0x000ee40000000000 */
[----:B------:R4:W-:Y:S01]  /*3010*/  UTCATOMSWS.AND URZ, UR4 ;  /* 0x0000000400ff79e3 */ /* 0x0009e20008000000 */
[----:B--2---:R-:W-:Y:S01]  /*3020*/  ISETP.EQ.U32.AND P0, PT, R0, UR5, PT ;  /* 0x0000000500007c0c */ /* 0x004fe2000bf02070 */
[----:B---3--:R-:W-:-:S12]  /*3030*/  IMAD.U32 R0, RZ, RZ, UR7 ;  /* 0x00000007ff007e24 */ /* 0x008fd8000f8e00ff */
[----:B------:R4:W-:Y:S01]  /*3040*/  @P0 ATOMS.AND RZ, [UR6], R0 ;  /* 0x00000000ffff098c */ /* 0x0009e2000a800006 */
[----:B------:R-:W-:Y:S05]  /*3050*/  BRA `(.L_x_67) ;  /* 0x0000000000147947 */ /* 0x000fea0003800000 */
.L_x_69:
[----:B------:R-:W-:-:S07]  /*3060*/  MOV R2, 0x3080 ;  /* 0x0000308000027802 */ /* 0x000fce0000000f00 */
[----:B-1----:R-:W-:Y:S05]  /*3070*/  CALL.REL.NOINC `($__internal_0_$__cuda_sm10x_tcgen05_guardrail_trap_col_being_dealloced_not_returned_by_alloc) ;  /* 0x0000000000447944 */ /* 0x002fea0003c00000 */
[----:B------:R-:W-:Y:S05]  /*3080*/  BRA `(.L_x_67) ;  /* 0x0000000000087947 */ /* 0x000fea0003800000 */
.L_x_68:
[----:B------:R-:W-:-:S07]  /*3090*/  MOV R2, 0x30b0 ;  /* 0x000030b000027802 */ /* 0x000fce0000000f00 */
[----:B-1----:R-:W-:Y:S05]  /*30a0*/  CALL.REL.NOINC `($__internal_2_$__cuda_sm10x_tcgen05_guardrail_trap_unallocated_columns_being_dealloced) ;  /* 0x0000000000507944 */ /* 0x002fea0003c00000 */
.L_x_67:
[----:B------:R-:W-:Y:S01]  /*30b0*/  NOP ;  /* 0x0000000000007918 */ /* 0x000fe20000000000 */
[----:B----4-:R-:W-:Y:S05]  /*30c0*/  EXIT ;  /* 0x000000000000794d */ /* 0x010fea0003800000 */
.L_x_56:
[----:B------:R-:W2:Y:S02]  /*30d0*/  SYNCS.PHASECHK.TRANS64.TRYWAIT P0, [UR9+0x20000], RZ ;  /* 0x020000ffff0075a7 */ /* 0x000ea40008001109 */
[----:B--2---:R-:W-:Y:S05]  /*30e0*/  @!P0 BRA `(.L_x_56) ;  /* 0xfffffffc00f88947 */ /* 0x004fea000383ffff */
[----:B------:R-:W-:Y:S05]  /*30f0*/  BRA `(.L_x_70) ;  /* 0xffffffe800847947 */ /* 0x000fea000383ffff */
.L_x_58:
[----:B------:R-:W2:Y:S02]  /*3100*/  SYNCS.PHASECHK.TRANS64.TRYWAIT P1, [UR9+0x20010], RZ ;  /* 0x020010ffff0075a7 */ /* 0x000ea40008021109 */
[----:B--2---:R-:W-:Y:S05]  /*3110*/  @!P1 BRA `(.L_x_58) ;  /* 0xfffffffc00f89947 */ /* 0x004fea000383ffff */
[----:B------:R-:W-:Y:S05]  /*3120*/  BRA `(.L_x_71) ;  /* 0xffffffec00747947 */ /* 0x000fea000383ffff */
.L_x_59:
[----:B------:R-:W3:Y:S02]  /*3130*/  SYNCS.PHASECHK.TRANS64.TRYWAIT P0, [UR46+0x20000], R3 ;  /* 0x02000003ff0075a7 */ /* 0x000ee4000800112e */
[----:B---3--:R-:W-:Y:S05]  /*3140*/  @!P0 BRA `(.L_x_59) ;  /* 0xfffffffc00f88947 */ /* 0x008fea000383ffff */
[----:B------:R-:W-:Y:S05]  /*3150*/  BRA `(.L_x_72) ;  /* 0xffffffec00f87947 */ /* 0x000fea000383ffff */
.L_x_61:
[----:B------:R-:W3:Y:S02]  /*3160*/  SYNCS.PHASECHK.TRANS64.TRYWAIT P0, [UR46+0x20010], R3 ;  /* 0x02001003ff0075a7 */ /* 0x000ee4000800112e */
[----:B---3--:R-:W-:Y:S05]  /*3170*/  @!P0 BRA `(.L_x_61) ;  /* 0xfffffffc00f88947 */ /* 0x008fea000383ffff */
[----:B------:R-:W-:Y:S05]  /*3180*/  BRA `(.L_x_73) ;  /* 0xfffffff400147947 */ /* 0x000fea000383ffff */
        .weak           $__internal_0_$__cuda_sm10x_tcgen05_guardrail_trap_col_being_dealloced_not_returned_by_alloc
        .type           $__internal_0_$__cuda_sm10x_tcgen05_guardrail_trap_col_being_dealloced_not_returned_by_alloc,@function
        .size           $__internal_0_$__cuda_sm10x_tcgen05_guardrail_trap_col_being_dealloced_not_returned_by_alloc,($__internal_1_$__cuda_sm10x_tcgen05_guardrail_trap_phase_invalid_during_alloc - $__internal_0_$__cuda_sm10x_tcgen05_guardrail_trap_col_being_dealloced_not_returned_by_alloc)
$__internal_0_$__cuda_sm10x_tcgen05_guardrail_trap_col_being_dealloced_not_returned_by_alloc:
[----:B------:R-:W-:Y:S05]  /*3190*/  BPT.TRAP 0x1 ;  /* 0x000000040000795c */ /* 0x000fea0000300000 */
[----:B------:R-:W-:-:S04]  /*31a0*/  IMAD.MOV.U32 R3, RZ, RZ, 0x0 ;  /* 0x00000000ff037424 */ /* 0x000fc800078e00ff */
[----:B------:R-:W-:Y:S05]  /*31b0*/  RET.REL.NODEC R2 `(gluon_tcgen05) ;  /* 0xffffffcc02907950 */ /* 0x000fea0003c3ffff */
        .weak           $__internal_1_$__cuda_sm10x_tcgen05_guardrail_trap_phase_invalid_during_alloc
        .type           $__internal_1_$__cuda_sm10x_tcgen05_guardrail_trap_phase_invalid_during_alloc,@function
        .size           $__internal_1_$__cuda_sm10x_tcgen05_guardrail_trap_phase_invalid_during_alloc,($__internal_2_$__cuda_sm10x_tcgen05_guardrail_trap_unallocated_columns_being_dealloced - $__internal_1_$__cuda_sm10x_tcgen05_guardrail_trap_phase_invalid_during_alloc)
$__internal_1_$__cuda_sm10x_tcgen05_guardrail_trap_phase_invalid_during_alloc:
[----:B------:R-:W-:Y:S05]  /*31c0*/  BPT.TRAP 0x1 ;  /* 0x000000040000795c */ /* 0x000fea0000300000 */
[----:B------:R-:W-:-:S04]  /*31d0*/  IMAD.MOV.U32 R3, RZ, RZ, 0x0 ;  /* 0x00000000ff037424 */ /* 0x000fc800078e00ff */
[----:B------:R-:W-:Y:S05]  /*31e0*/  RET.REL.NODEC R2 `(gluon_tcgen05) ;  /* 0xffffffcc02847950 */ /* 0x000fea0003c3ffff */
        .weak           $__internal_2_$__cuda_sm10x_tcgen05_guardrail_trap_unallocated_columns_being_dealloced
        .type           $__internal_2_$__cuda_sm10x_tcgen05_guardrail_trap_unallocated_columns_being_dealloced,@function
        .size           $__internal_2_$__cuda_sm10x_tcgen05_guardrail_trap_unallocated_columns_being_dealloced,(.L_x_77 - $__internal_2_$__cuda_sm10x_tcgen05_guardrail_trap_unallocated_columns_being_dealloced)
$__internal_2_$__cuda_sm10x_tcgen05_guardrail_trap_unallocated_columns_being_dealloced:
[----:B------:R-:W-:Y:S05]  /*31f0*/  BPT.TRAP 0x1 ;  /* 0x000000040000795c */ /* 0x000fea0000300000 */
[----:B------:R-:W-:-:S04]  /*3200*/  IMAD.MOV.U32 R3, RZ, RZ, 0x0 ;  /* 0x00000000ff037424 */ /* 0x000fc800078e00ff */
[----:B------:R-:W-:Y:S05]  /*3210*/  RET.REL.NODEC R2 `(gluon_tcgen05) ;  /* 0xffffffcc02787950 */ /* 0x000fea0003c3ffff */
.L_x_74:
[----:B------:R-:W-:-:S00]  /*3220*/  BRA `(.L_x_74) ;  /* 0xfffffffc00fc7947 */ /* 0x000fc0000383ffff */
[----:B------:R-:W-:-:S00]  /*3230*/  NOP ;  /* 0x0000000000007918 */ /* 0x000fc00000000000 */
        /* <DEDUP_REMOVED lines=12> */
.L_x_77:


//--------------------- .nv.shared.gluon_tcgen05  --------------------------
	.section	.nv.shared.gluon_tcgen05,"aw",@nobits
	.sectionflags	@""
	.align	16
	.zero		1024


//--------------------- .nv.shared.reserved.0     --------------------------
	.section	.nv.shared.reserved.0,"aw",@nobits
	.align	8
	.weak		__nv_reservedSMEM_offset_0_alias
	.size		__nv_reservedSMEM_offset_0_alias, 0, 64
	.other		__nv_reservedSMEM_offset_0_alias,@"STO_CUDA_RESERVED_SHARED STV_DEFAULT"
__nv_reservedSMEM_offset_0_alias:
	.zero		0
.nv.shared.reserved.0:
	.zero		64
	.weak		__nv_reservedSMEM_allocation_phase
	.type		__nv_reservedSMEM_allocation_phase,@object
	.size		__nv_reservedSMEM_allocation_phase,(.L_0 - __nv_reservedSMEM_allocation_phase)
__nv_reservedSMEM_allocation_phase:
	.zero		1
.L_0:
	.zero		7
	.weak		__nv_reservedSMEM_devtool_atexit_pc
	.type		__nv_reservedSMEM_devtool_atexit_pc,@object
	.size		__nv_reservedSMEM_devtool_atexit_pc,(__nv_reservedSMEM_allocation_mask - __nv_reservedSMEM_devtool_atexit_pc)
__nv_reservedSMEM_devtool_atexit_pc:
	.zero		8
	.weak		__nv_reservedSMEM_allocation_mask
	.type		__nv_reservedSMEM_allocation_mask,@object
	.size		__nv_reservedSMEM_allocation_mask,(.L_2 - __nv_reservedSMEM_allocation_mask)
__nv_reservedSMEM_allocation_mask:
	.zero		4
.L_2:


//--------------------- .nv.constant0.gluon_tcgen05 --------------------------
	.section	.nv.constant0.gluon_tcgen05,"a",@progbits
	.sectionflags	@""
	.align	4
.nv.constant0.gluon_tcgen05:
	.zero		976


//--------------------- SYMBOLS --------------------------

	.type		.nv.reservedSmem.offset0,@object
	.size		.nv.reservedSmem.offset0,0x4
	.type		.nv.reservedSmem.cap,@object
	.size		.nv.reservedSmem.cap,0x4
